//
// Generated by NVIDIA NVVM Compiler
//
// Compiler Build ID: CL-36424714
// Cuda compilation tools, release 13.0, V13.0.88
// Based on NVVM 20.0.0
//

.version 9.0
.target sm_100
.address_size 64

	// .globl	_Z7fun_gpuPfS_if
.global .align 4 .b8 __cudart_i2opi_f[24] = {65, 144, 67, 60, 153, 149, 98, 219, 192, 221, 52, 245, 209, 87, 39, 252, 41, 21, 68, 78, 110, 131, 249, 162};

.visible .entry _Z7fun_gpuPfS_if(
	.param .u64 .ptr .align 1 _Z7fun_gpuPfS_if_param_0,
	.param .u64 .ptr .align 1 _Z7fun_gpuPfS_if_param_1,
	.param .u32 _Z7fun_gpuPfS_if_param_2,
	.param .f32 _Z7fun_gpuPfS_if_param_3
)
{
	.local .align 4 .b8 	__local_depot0[28];
	.reg .b64 	%SP;
	.reg .b64 	%SPL;
	.reg .pred 	%p<82>;
	.reg .b32 	%r<397>;
	.reg .b32 	%f<288>;
	.reg .b64 	%rd<191>;
	.reg .b64 	%fd<21>;

	mov.u64 	%SPL, __local_depot0;
	ld.param.u64 	%rd73, [_Z7fun_gpuPfS_if_param_0];
	ld.param.u64 	%rd74, [_Z7fun_gpuPfS_if_param_1];
	ld.param.u32 	%r142, [_Z7fun_gpuPfS_if_param_2];
	ld.param.f32 	%f72, [_Z7fun_gpuPfS_if_param_3];
	add.u64 	%rd1, %SPL, 0;
	mov.u32 	%r143, %ntid.x;
	mov.u32 	%r144, %ctaid.x;
	mov.u32 	%r145, %tid.x;
	mad.lo.s32 	%r1, %r143, %r144, %r145;
	add.s32 	%r146, %r142, -1;
	setp.ge.s32 	%p1, %r1, %r146;
	@%p1 bra 	$L__BB0_82;
	cvta.to.global.u64 	%rd76, %rd73;
	mul.wide.s32 	%rd77, %r1, 4;
	add.s64 	%rd2, %rd76, %rd77;
	ld.global.f32 	%f1, [%rd2];
	add.f32 	%f2, %f1, %f1;
	mul.f32 	%f73, %f2, 0f3F22F983;
	cvt.rni.s32.f32 	%r360, %f73;
	cvt.rn.f32.s32 	%f74, %r360;
	fma.rn.f32 	%f75, %f74, 0fBFC90FDA, %f2;
	fma.rn.f32 	%f76, %f74, 0fB3A22168, %f75;
	fma.rn.f32 	%f278, %f74, 0fA7C234C5, %f76;
	abs.f32 	%f4, %f2;
	setp.ltu.f32 	%p2, %f4, 0f47CE4780;
	@%p2 bra 	$L__BB0_9;
	setp.neu.f32 	%p3, %f4, 0f7F800000;
	@%p3 bra 	$L__BB0_4;
	mov.f32 	%f79, 0f00000000;
	mul.rn.f32 	%f278, %f2, %f79;
	mov.b32 	%r360, 0;
	bra.uni 	$L__BB0_9;
$L__BB0_4:
	mov.b32 	%r3, %f2;
	shl.b32 	%r148, %r3, 8;
	or.b32  	%r4, %r148, -2147483648;
	mov.b64 	%rd163, 0;
	mov.b32 	%r357, 0;
	mov.u64 	%rd161, __cudart_i2opi_f;
	mov.u64 	%rd162, %rd1;
$L__BB0_5:
	.pragma "nounroll";
	ld.global.nc.u32 	%r149, [%rd161];
	mad.wide.u32 	%rd80, %r149, %r4, %rd163;
	shr.u64 	%rd163, %rd80, 32;
	st.local.u32 	[%rd162], %rd80;
	add.s32 	%r357, %r357, 1;
	add.s64 	%rd162, %rd162, 4;
	add.s64 	%rd161, %rd161, 4;
	setp.ne.s32 	%p4, %r357, 6;
	@%p4 bra 	$L__BB0_5;
	shr.u32 	%r150, %r3, 23;
	st.local.u32 	[%rd1+24], %rd163;
	and.b32  	%r7, %r150, 31;
	and.b32  	%r151, %r150, 224;
	add.s32 	%r152, %r151, -128;
	shr.u32 	%r153, %r152, 5;
	mul.wide.u32 	%rd81, %r153, 4;
	sub.s64 	%rd9, %rd1, %rd81;
	ld.local.u32 	%r358, [%rd9+24];
	ld.local.u32 	%r359, [%rd9+20];
	setp.eq.s32 	%p5, %r7, 0;
	@%p5 bra 	$L__BB0_8;
	shf.l.wrap.b32 	%r358, %r359, %r358, %r7;
	ld.local.u32 	%r154, [%rd9+16];
	shf.l.wrap.b32 	%r359, %r154, %r359, %r7;
$L__BB0_8:
	shr.u32 	%r155, %r358, 30;
	shf.l.wrap.b32 	%r156, %r359, %r358, 2;
	shl.b32 	%r157, %r359, 2;
	shr.u32 	%r158, %r156, 31;
	add.s32 	%r159, %r158, %r155;
	neg.s32 	%r160, %r159;
	setp.lt.s32 	%p6, %r3, 0;
	selp.b32 	%r360, %r160, %r159, %p6;
	xor.b32  	%r161, %r156, %r3;
	shr.s32 	%r162, %r156, 31;
	xor.b32  	%r163, %r162, %r156;
	xor.b32  	%r164, %r162, %r157;
	cvt.u64.u32 	%rd82, %r163;
	shl.b64 	%rd83, %rd82, 32;
	cvt.u64.u32 	%rd84, %r164;
	or.b64  	%rd85, %rd83, %rd84;
	cvt.rn.f64.s64 	%fd1, %rd85;
	mul.f64 	%fd2, %fd1, 0d3BF921FB54442D19;
	cvt.rn.f32.f64 	%f77, %fd2;
	neg.f32 	%f78, %f77;
	setp.lt.s32 	%p7, %r161, 0;
	selp.f32 	%f278, %f78, %f77, %p7;
$L__BB0_9:
	mul.rn.f32 	%f80, %f278, %f278;
	and.b32  	%r166, %r360, 1;
	setp.eq.b32 	%p8, %r166, 1;
	selp.f32 	%f81, 0f3F800000, %f278, %p8;
	fma.rn.f32 	%f82, %f80, %f81, 0f00000000;
	fma.rn.f32 	%f83, %f80, 0f37CBAC00, 0fBAB607ED;
	selp.f32 	%f84, %f83, 0fB94D4153, %p8;
	selp.f32 	%f85, 0f3D2AAABB, 0f3C0885E4, %p8;
	fma.rn.f32 	%f86, %f84, %f80, %f85;
	selp.f32 	%f87, 0fBEFFFFFF, 0fBE2AAAA8, %p8;
	fma.rn.f32 	%f88, %f86, %f80, %f87;
	fma.rn.f32 	%f89, %f88, %f82, %f81;
	and.b32  	%r167, %r360, 2;
	setp.eq.s32 	%p9, %r167, 0;
	mov.f32 	%f90, 0f00000000;
	sub.f32 	%f91, %f90, %f89;
	selp.f32 	%f92, %f89, %f91, %p9;
	fma.rn.f32 	%f8, %f92, 0f3F000000, %f1;
	mul.f32 	%f9, %f1, 0f40800000;
	mul.f32 	%f93, %f9, 0f3F22F983;
	cvt.rni.s32.f32 	%r364, %f93;
	cvt.rn.f32.s32 	%f94, %r364;
	fma.rn.f32 	%f95, %f94, 0fBFC90FDA, %f9;
	fma.rn.f32 	%f96, %f94, 0fB3A22168, %f95;
	fma.rn.f32 	%f279, %f94, 0fA7C234C5, %f96;
	abs.f32 	%f11, %f9;
	setp.ltu.f32 	%p10, %f11, 0f47CE4780;
	@%p10 bra 	$L__BB0_17;
	setp.eq.f32 	%p11, %f11, 0f7F800000;
	@%p11 bra 	$L__BB0_16;
	mov.b32 	%r17, %f9;
	shl.b32 	%r169, %r17, 8;
	or.b32  	%r18, %r169, -2147483648;
	mov.b64 	%rd166, 0;
	mov.b32 	%r361, 0;
	mov.u64 	%rd164, __cudart_i2opi_f;
	mov.u64 	%rd165, %rd1;
$L__BB0_12:
	.pragma "nounroll";
	ld.global.nc.u32 	%r170, [%rd164];
	mad.wide.u32 	%rd88, %r170, %r18, %rd166;
	shr.u64 	%rd166, %rd88, 32;
	st.local.u32 	[%rd165], %rd88;
	add.s32 	%r361, %r361, 1;
	add.s64 	%rd165, %rd165, 4;
	add.s64 	%rd164, %rd164, 4;
	setp.ne.s32 	%p12, %r361, 6;
	@%p12 bra 	$L__BB0_12;
	shr.u32 	%r171, %r17, 23;
	st.local.u32 	[%rd1+24], %rd166;
	and.b32  	%r21, %r171, 31;
	and.b32  	%r172, %r171, 224;
	add.s32 	%r173, %r172, -128;
	shr.u32 	%r174, %r173, 5;
	mul.wide.u32 	%rd89, %r174, 4;
	sub.s64 	%rd16, %rd1, %rd89;
	ld.local.u32 	%r362, [%rd16+24];
	ld.local.u32 	%r363, [%rd16+20];
	setp.eq.s32 	%p13, %r21, 0;
	@%p13 bra 	$L__BB0_15;
	shf.l.wrap.b32 	%r362, %r363, %r362, %r21;
	ld.local.u32 	%r175, [%rd16+16];
	shf.l.wrap.b32 	%r363, %r175, %r363, %r21;
$L__BB0_15:
	shr.u32 	%r176, %r362, 30;
	shf.l.wrap.b32 	%r177, %r363, %r362, 2;
	shl.b32 	%r178, %r363, 2;
	shr.u32 	%r179, %r177, 31;
	add.s32 	%r180, %r179, %r176;
	neg.s32 	%r181, %r180;
	setp.lt.s32 	%p14, %r17, 0;
	selp.b32 	%r364, %r181, %r180, %p14;
	xor.b32  	%r182, %r177, %r17;
	shr.s32 	%r183, %r177, 31;
	xor.b32  	%r184, %r183, %r177;
	xor.b32  	%r185, %r183, %r178;
	cvt.u64.u32 	%rd90, %r184;
	shl.b64 	%rd91, %rd90, 32;
	cvt.u64.u32 	%rd92, %r185;
	or.b64  	%rd93, %rd91, %rd92;
	cvt.rn.f64.s64 	%fd3, %rd93;
	mul.f64 	%fd4, %fd3, 0d3BF921FB54442D19;
	cvt.rn.f32.f64 	%f97, %fd4;
	neg.f32 	%f98, %f97;
	setp.lt.s32 	%p15, %r182, 0;
	selp.f32 	%f279, %f98, %f97, %p15;
	bra.uni 	$L__BB0_17;
$L__BB0_16:
	mov.f32 	%f99, 0f00000000;
	mul.rn.f32 	%f279, %f9, %f99;
	mov.b32 	%r364, 0;
$L__BB0_17:
	mul.rn.f32 	%f100, %f279, %f279;
	and.b32  	%r187, %r364, 1;
	setp.eq.b32 	%p16, %r187, 1;
	selp.f32 	%f101, 0f3F800000, %f279, %p16;
	fma.rn.f32 	%f102, %f100, %f101, 0f00000000;
	fma.rn.f32 	%f103, %f100, 0f37CBAC00, 0fBAB607ED;
	selp.f32 	%f104, %f103, 0fB94D4153, %p16;
	selp.f32 	%f105, 0f3D2AAABB, 0f3C0885E4, %p16;
	fma.rn.f32 	%f106, %f104, %f100, %f105;
	selp.f32 	%f107, 0fBEFFFFFF, 0fBE2AAAA8, %p16;
	fma.rn.f32 	%f108, %f106, %f100, %f107;
	fma.rn.f32 	%f109, %f108, %f102, %f101;
	and.b32  	%r188, %r364, 2;
	setp.eq.s32 	%p17, %r188, 0;
	mov.f32 	%f110, 0f00000000;
	sub.f32 	%f111, %f110, %f109;
	selp.f32 	%f112, %f109, %f111, %p17;
	fma.rn.f32 	%f15, %f112, 0f3E800000, %f8;
	mul.f32 	%f16, %f1, 0f41000000;
	mul.f32 	%f113, %f16, 0f3F22F983;
	cvt.rni.s32.f32 	%r368, %f113;
	cvt.rn.f32.s32 	%f114, %r368;
	fma.rn.f32 	%f115, %f114, 0fBFC90FDA, %f16;
	fma.rn.f32 	%f116, %f114, 0fB3A22168, %f115;
	fma.rn.f32 	%f280, %f114, 0fA7C234C5, %f116;
	abs.f32 	%f18, %f16;
	setp.ltu.f32 	%p18, %f18, 0f47CE4780;
	@%p18 bra 	$L__BB0_25;
	setp.eq.f32 	%p19, %f18, 0f7F800000;
	@%p19 bra 	$L__BB0_24;
	mov.b32 	%r31, %f16;
	shl.b32 	%r190, %r31, 8;
	or.b32  	%r32, %r190, -2147483648;
	mov.b64 	%rd169, 0;
	mov.b32 	%r365, 0;
	mov.u64 	%rd167, __cudart_i2opi_f;
	mov.u64 	%rd168, %rd1;
$L__BB0_20:
	.pragma "nounroll";
	ld.global.nc.u32 	%r191, [%rd167];
	mad.wide.u32 	%rd96, %r191, %r32, %rd169;
	shr.u64 	%rd169, %rd96, 32;
	st.local.u32 	[%rd168], %rd96;
	add.s32 	%r365, %r365, 1;
	add.s64 	%rd168, %rd168, 4;
	add.s64 	%rd167, %rd167, 4;
	setp.ne.s32 	%p20, %r365, 6;
	@%p20 bra 	$L__BB0_20;
	shr.u32 	%r192, %r31, 23;
	st.local.u32 	[%rd1+24], %rd169;
	and.b32  	%r35, %r192, 31;
	and.b32  	%r193, %r192, 224;
	add.s32 	%r194, %r193, -128;
	shr.u32 	%r195, %r194, 5;
	mul.wide.u32 	%rd97, %r195, 4;
	sub.s64 	%rd23, %rd1, %rd97;
	ld.local.u32 	%r366, [%rd23+24];
	ld.local.u32 	%r367, [%rd23+20];
	setp.eq.s32 	%p21, %r35, 0;
	@%p21 bra 	$L__BB0_23;
	shf.l.wrap.b32 	%r366, %r367, %r366, %r35;
	ld.local.u32 	%r196, [%rd23+16];
	shf.l.wrap.b32 	%r367, %r196, %r367, %r35;
$L__BB0_23:
	shr.u32 	%r197, %r366, 30;
	shf.l.wrap.b32 	%r198, %r367, %r366, 2;
	shl.b32 	%r199, %r367, 2;
	shr.u32 	%r200, %r198, 31;
	add.s32 	%r201, %r200, %r197;
	neg.s32 	%r202, %r201;
	setp.lt.s32 	%p22, %r31, 0;
	selp.b32 	%r368, %r202, %r201, %p22;
	xor.b32  	%r203, %r198, %r31;
	shr.s32 	%r204, %r198, 31;
	xor.b32  	%r205, %r204, %r198;
	xor.b32  	%r206, %r204, %r199;
	cvt.u64.u32 	%rd98, %r205;
	shl.b64 	%rd99, %rd98, 32;
	cvt.u64.u32 	%rd100, %r206;
	or.b64  	%rd101, %rd99, %rd100;
	cvt.rn.f64.s64 	%fd5, %rd101;
	mul.f64 	%fd6, %fd5, 0d3BF921FB54442D19;
	cvt.rn.f32.f64 	%f117, %fd6;
	neg.f32 	%f118, %f117;
	setp.lt.s32 	%p23, %r203, 0;
	selp.f32 	%f280, %f118, %f117, %p23;
	bra.uni 	$L__BB0_25;
$L__BB0_24:
	mov.f32 	%f119, 0f00000000;
	mul.rn.f32 	%f280, %f16, %f119;
	mov.b32 	%r368, 0;
$L__BB0_25:
	mul.rn.f32 	%f120, %f280, %f280;
	and.b32  	%r208, %r368, 1;
	setp.eq.b32 	%p24, %r208, 1;
	selp.f32 	%f121, 0f3F800000, %f280, %p24;
	fma.rn.f32 	%f122, %f120, %f121, 0f00000000;
	fma.rn.f32 	%f123, %f120, 0f37CBAC00, 0fBAB607ED;
	selp.f32 	%f124, %f123, 0fB94D4153, %p24;
	selp.f32 	%f125, 0f3D2AAABB, 0f3C0885E4, %p24;
	fma.rn.f32 	%f126, %f124, %f120, %f125;
	selp.f32 	%f127, 0fBEFFFFFF, 0fBE2AAAA8, %p24;
	fma.rn.f32 	%f128, %f126, %f120, %f127;
	fma.rn.f32 	%f129, %f128, %f122, %f121;
	and.b32  	%r209, %r368, 2;
	setp.eq.s32 	%p25, %r209, 0;
	mov.f32 	%f130, 0f00000000;
	sub.f32 	%f131, %f130, %f129;
	selp.f32 	%f132, %f129, %f131, %p25;
	fma.rn.f32 	%f22, %f132, 0f3E000000, %f15;
	mul.f32 	%f23, %f1, 0f41800000;
	mul.f32 	%f133, %f23, 0f3F22F983;
	cvt.rni.s32.f32 	%r372, %f133;
	cvt.rn.f32.s32 	%f134, %r372;
	fma.rn.f32 	%f135, %f134, 0fBFC90FDA, %f23;
	fma.rn.f32 	%f136, %f134, 0fB3A22168, %f135;
	fma.rn.f32 	%f281, %f134, 0fA7C234C5, %f136;
	abs.f32 	%f25, %f23;
	setp.ltu.f32 	%p26, %f25, 0f47CE4780;
	@%p26 bra 	$L__BB0_33;
	setp.eq.f32 	%p27, %f25, 0f7F800000;
	@%p27 bra 	$L__BB0_32;
	mov.b32 	%r45, %f23;
	shl.b32 	%r211, %r45, 8;
	or.b32  	%r46, %r211, -2147483648;
	mov.b64 	%rd172, 0;
	mov.b32 	%r369, 0;
	mov.u64 	%rd170, __cudart_i2opi_f;
	mov.u64 	%rd171, %rd1;
$L__BB0_28:
	.pragma "nounroll";
	ld.global.nc.u32 	%r212, [%rd170];
	mad.wide.u32 	%rd104, %r212, %r46, %rd172;
	shr.u64 	%rd172, %rd104, 32;
	st.local.u32 	[%rd171], %rd104;
	add.s32 	%r369, %r369, 1;
	add.s64 	%rd171, %rd171, 4;
	add.s64 	%rd170, %rd170, 4;
	setp.ne.s32 	%p28, %r369, 6;
	@%p28 bra 	$L__BB0_28;
	shr.u32 	%r213, %r45, 23;
	st.local.u32 	[%rd1+24], %rd172;
	and.b32  	%r49, %r213, 31;
	and.b32  	%r214, %r213, 224;
	add.s32 	%r215, %r214, -128;
	shr.u32 	%r216, %r215, 5;
	mul.wide.u32 	%rd105, %r216, 4;
	sub.s64 	%rd30, %rd1, %rd105;
	ld.local.u32 	%r370, [%rd30+24];
	ld.local.u32 	%r371, [%rd30+20];
	setp.eq.s32 	%p29, %r49, 0;
	@%p29 bra 	$L__BB0_31;
	shf.l.wrap.b32 	%r370, %r371, %r370, %r49;
	ld.local.u32 	%r217, [%rd30+16];
	shf.l.wrap.b32 	%r371, %r217, %r371, %r49;
$L__BB0_31:
	shr.u32 	%r218, %r370, 30;
	shf.l.wrap.b32 	%r219, %r371, %r370, 2;
	shl.b32 	%r220, %r371, 2;
	shr.u32 	%r221, %r219, 31;
	add.s32 	%r222, %r221, %r218;
	neg.s32 	%r223, %r222;
	setp.lt.s32 	%p30, %r45, 0;
	selp.b32 	%r372, %r223, %r222, %p30;
	xor.b32  	%r224, %r219, %r45;
	shr.s32 	%r225, %r219, 31;
	xor.b32  	%r226, %r225, %r219;
	xor.b32  	%r227, %r225, %r220;
	cvt.u64.u32 	%rd106, %r226;
	shl.b64 	%rd107, %rd106, 32;
	cvt.u64.u32 	%rd108, %r227;
	or.b64  	%rd109, %rd107, %rd108;
	cvt.rn.f64.s64 	%fd7, %rd109;
	mul.f64 	%fd8, %fd7, 0d3BF921FB54442D19;
	cvt.rn.f32.f64 	%f137, %fd8;
	neg.f32 	%f138, %f137;
	setp.lt.s32 	%p31, %r224, 0;
	selp.f32 	%f281, %f138, %f137, %p31;
	bra.uni 	$L__BB0_33;
$L__BB0_32:
	mov.f32 	%f139, 0f00000000;
	mul.rn.f32 	%f281, %f23, %f139;
	mov.b32 	%r372, 0;
$L__BB0_33:
	mul.rn.f32 	%f140, %f281, %f281;
	and.b32  	%r229, %r372, 1;
	setp.eq.b32 	%p32, %r229, 1;
	selp.f32 	%f141, 0f3F800000, %f281, %p32;
	fma.rn.f32 	%f142, %f140, %f141, 0f00000000;
	fma.rn.f32 	%f143, %f140, 0f37CBAC00, 0fBAB607ED;
	selp.f32 	%f144, %f143, 0fB94D4153, %p32;
	selp.f32 	%f145, 0f3D2AAABB, 0f3C0885E4, %p32;
	fma.rn.f32 	%f146, %f144, %f140, %f145;
	selp.f32 	%f147, 0fBEFFFFFF, 0fBE2AAAA8, %p32;
	fma.rn.f32 	%f148, %f146, %f140, %f147;
	fma.rn.f32 	%f149, %f148, %f142, %f141;
	and.b32  	%r230, %r372, 2;
	setp.eq.s32 	%p33, %r230, 0;
	mov.f32 	%f150, 0f00000000;
	sub.f32 	%f151, %f150, %f149;
	selp.f32 	%f152, %f149, %f151, %p33;
	fma.rn.f32 	%f29, %f152, 0f3D800000, %f22;
	mul.f32 	%f30, %f1, 0f42000000;
	mul.f32 	%f153, %f30, 0f3F22F983;
	cvt.rni.s32.f32 	%r376, %f153;
	cvt.rn.f32.s32 	%f154, %r376;
	fma.rn.f32 	%f155, %f154, 0fBFC90FDA, %f30;
	fma.rn.f32 	%f156, %f154, 0fB3A22168, %f155;
	fma.rn.f32 	%f282, %f154, 0fA7C234C5, %f156;
	abs.f32 	%f32, %f30;
	setp.ltu.f32 	%p34, %f32, 0f47CE4780;
	@%p34 bra 	$L__BB0_41;
	setp.eq.f32 	%p35, %f32, 0f7F800000;
	@%p35 bra 	$L__BB0_40;
	mov.b32 	%r59, %f30;
	shl.b32 	%r232, %r59, 8;
	or.b32  	%r60, %r232, -2147483648;
	mov.b64 	%rd175, 0;
	mov.b32 	%r373, 0;
	mov.u64 	%rd173, __cudart_i2opi_f;
	mov.u64 	%rd174, %rd1;
$L__BB0_36:
	.pragma "nounroll";
	ld.global.nc.u32 	%r233, [%rd173];
	mad.wide.u32 	%rd112, %r233, %r60, %rd175;
	shr.u64 	%rd175, %rd112, 32;
	st.local.u32 	[%rd174], %rd112;
	add.s32 	%r373, %r373, 1;
	add.s64 	%rd174, %rd174, 4;
	add.s64 	%rd173, %rd173, 4;
	setp.ne.s32 	%p36, %r373, 6;
	@%p36 bra 	$L__BB0_36;
	shr.u32 	%r234, %r59, 23;
	st.local.u32 	[%rd1+24], %rd175;
	and.b32  	%r63, %r234, 31;
	and.b32  	%r235, %r234, 224;
	add.s32 	%r236, %r235, -128;
	shr.u32 	%r237, %r236, 5;
	mul.wide.u32 	%rd113, %r237, 4;
	sub.s64 	%rd37, %rd1, %rd113;
	ld.local.u32 	%r374, [%rd37+24];
	ld.local.u32 	%r375, [%rd37+20];
	setp.eq.s32 	%p37, %r63, 0;
	@%p37 bra 	$L__BB0_39;
	shf.l.wrap.b32 	%r374, %r375, %r374, %r63;
	ld.local.u32 	%r238, [%rd37+16];
	shf.l.wrap.b32 	%r375, %r238, %r375, %r63;
$L__BB0_39:
	shr.u32 	%r239, %r374, 30;
	shf.l.wrap.b32 	%r240, %r375, %r374, 2;
	shl.b32 	%r241, %r375, 2;
	shr.u32 	%r242, %r240, 31;
	add.s32 	%r243, %r242, %r239;
	neg.s32 	%r244, %r243;
	setp.lt.s32 	%p38, %r59, 0;
	selp.b32 	%r376, %r244, %r243, %p38;
	xor.b32  	%r245, %r240, %r59;
	shr.s32 	%r246, %r240, 31;
	xor.b32  	%r247, %r246, %r240;
	xor.b32  	%r248, %r246, %r241;
	cvt.u64.u32 	%rd114, %r247;
	shl.b64 	%rd115, %rd114, 32;
	cvt.u64.u32 	%rd116, %r248;
	or.b64  	%rd117, %rd115, %rd116;
	cvt.rn.f64.s64 	%fd9, %rd117;
	mul.f64 	%fd10, %fd9, 0d3BF921FB54442D19;
	cvt.rn.f32.f64 	%f157, %fd10;
	neg.f32 	%f158, %f157;
	setp.lt.s32 	%p39, %r245, 0;
	selp.f32 	%f282, %f158, %f157, %p39;
	bra.uni 	$L__BB0_41;
$L__BB0_40:
	mov.f32 	%f159, 0f00000000;
	mul.rn.f32 	%f282, %f30, %f159;
	mov.b32 	%r376, 0;
$L__BB0_41:
	mul.rn.f32 	%f160, %f282, %f282;
	and.b32  	%r250, %r376, 1;
	setp.eq.b32 	%p40, %r250, 1;
	selp.f32 	%f161, 0f3F800000, %f282, %p40;
	fma.rn.f32 	%f162, %f160, %f161, 0f00000000;
	fma.rn.f32 	%f163, %f160, 0f37CBAC00, 0fBAB607ED;
	selp.f32 	%f164, %f163, 0fB94D4153, %p40;
	selp.f32 	%f165, 0f3D2AAABB, 0f3C0885E4, %p40;
	fma.rn.f32 	%f166, %f164, %f160, %f165;
	selp.f32 	%f167, 0fBEFFFFFF, 0fBE2AAAA8, %p40;
	fma.rn.f32 	%f168, %f166, %f160, %f167;
	fma.rn.f32 	%f169, %f168, %f162, %f161;
	and.b32  	%r251, %r376, 2;
	setp.eq.s32 	%p41, %r251, 0;
	mov.f32 	%f170, 0f00000000;
	sub.f32 	%f171, %f170, %f169;
	selp.f32 	%f172, %f169, %f171, %p41;
	fma.rn.f32 	%f36, %f172, 0f3D000000, %f29;
	ld.global.f32 	%f37, [%rd2+4];
	add.f32 	%f38, %f37, %f37;
	mul.f32 	%f173, %f38, 0f3F22F983;
	cvt.rni.s32.f32 	%r380, %f173;
	cvt.rn.f32.s32 	%f174, %r380;
	fma.rn.f32 	%f175, %f174, 0fBFC90FDA, %f38;
	fma.rn.f32 	%f176, %f174, 0fB3A22168, %f175;
	fma.rn.f32 	%f283, %f174, 0fA7C234C5, %f176;
	abs.f32 	%f40, %f38;
	setp.ltu.f32 	%p42, %f40, 0f47CE4780;
	@%p42 bra 	$L__BB0_49;
	setp.neu.f32 	%p43, %f40, 0f7F800000;
	@%p43 bra 	$L__BB0_44;
	mov.f32 	%f179, 0f00000000;
	mul.rn.f32 	%f283, %f38, %f179;
	mov.b32 	%r380, 0;
	bra.uni 	$L__BB0_49;
$L__BB0_44:
	mov.b32 	%r73, %f38;
	shl.b32 	%r253, %r73, 8;
	or.b32  	%r74, %r253, -2147483648;
	mov.b64 	%rd178, 0;
	mov.b32 	%r377, 0;
	mov.u64 	%rd176, __cudart_i2opi_f;
	mov.u64 	%rd177, %rd1;
$L__BB0_45:
	.pragma "nounroll";
	ld.global.nc.u32 	%r254, [%rd176];
	mad.wide.u32 	%rd120, %r254, %r74, %rd178;
	shr.u64 	%rd178, %rd120, 32;
	st.local.u32 	[%rd177], %rd120;
	add.s32 	%r377, %r377, 1;
	add.s64 	%rd177, %rd177, 4;
	add.s64 	%rd176, %rd176, 4;
	setp.ne.s32 	%p44, %r377, 6;
	@%p44 bra 	$L__BB0_45;
	shr.u32 	%r255, %r73, 23;
	st.local.u32 	[%rd1+24], %rd178;
	and.b32  	%r77, %r255, 31;
	and.b32  	%r256, %r255, 224;
	add.s32 	%r257, %r256, -128;
	shr.u32 	%r258, %r257, 5;
	mul.wide.u32 	%rd121, %r258, 4;
	sub.s64 	%rd44, %rd1, %rd121;
	ld.local.u32 	%r378, [%rd44+24];
	ld.local.u32 	%r379, [%rd44+20];
	setp.eq.s32 	%p45, %r77, 0;
	@%p45 bra 	$L__BB0_48;
	shf.l.wrap.b32 	%r378, %r379, %r378, %r77;
	ld.local.u32 	%r259, [%rd44+16];
	shf.l.wrap.b32 	%r379, %r259, %r379, %r77;
$L__BB0_48:
	shr.u32 	%r260, %r378, 30;
	shf.l.wrap.b32 	%r261, %r379, %r378, 2;
	shl.b32 	%r262, %r379, 2;
	shr.u32 	%r263, %r261, 31;
	add.s32 	%r264, %r263, %r260;
	neg.s32 	%r265, %r264;
	setp.lt.s32 	%p46, %r73, 0;
	selp.b32 	%r380, %r265, %r264, %p46;
	xor.b32  	%r266, %r261, %r73;
	shr.s32 	%r267, %r261, 31;
	xor.b32  	%r268, %r267, %r261;
	xor.b32  	%r269, %r267, %r262;
	cvt.u64.u32 	%rd122, %r268;
	shl.b64 	%rd123, %rd122, 32;
	cvt.u64.u32 	%rd124, %r269;
	or.b64  	%rd125, %rd123, %rd124;
	cvt.rn.f64.s64 	%fd11, %rd125;
	mul.f64 	%fd12, %fd11, 0d3BF921FB54442D19;
	cvt.rn.f32.f64 	%f177, %fd12;
	neg.f32 	%f178, %f177;
	setp.lt.s32 	%p47, %r266, 0;
	selp.f32 	%f283, %f178, %f177, %p47;
$L__BB0_49:
	mul.rn.f32 	%f180, %f283, %f283;
	and.b32  	%r271, %r380, 1;
	setp.eq.b32 	%p48, %r271, 1;
	selp.f32 	%f181, 0f3F800000, %f283, %p48;
	fma.rn.f32 	%f182, %f180, %f181, 0f00000000;
	fma.rn.f32 	%f183, %f180, 0f37CBAC00, 0fBAB607ED;
	selp.f32 	%f184, %f183, 0fB94D4153, %p48;
	selp.f32 	%f185, 0f3D2AAABB, 0f3C0885E4, %p48;
	fma.rn.f32 	%f186, %f184, %f180, %f185;
	selp.f32 	%f187, 0fBEFFFFFF, 0fBE2AAAA8, %p48;
	fma.rn.f32 	%f188, %f186, %f180, %f187;
	fma.rn.f32 	%f189, %f188, %f182, %f181;
	and.b32  	%r272, %r380, 2;
	setp.eq.s32 	%p49, %r272, 0;
	mov.f32 	%f190, 0f00000000;
	sub.f32 	%f191, %f190, %f189;
	selp.f32 	%f192, %f189, %f191, %p49;
	fma.rn.f32 	%f44, %f192, 0f3F000000, %f37;
	mul.f32 	%f45, %f37, 0f40800000;
	mul.f32 	%f193, %f45, 0f3F22F983;
	cvt.rni.s32.f32 	%r384, %f193;
	cvt.rn.f32.s32 	%f194, %r384;
	fma.rn.f32 	%f195, %f194, 0fBFC90FDA, %f45;
	fma.rn.f32 	%f196, %f194, 0fB3A22168, %f195;
	fma.rn.f32 	%f284, %f194, 0fA7C234C5, %f196;
	abs.f32 	%f47, %f45;
	setp.ltu.f32 	%p50, %f47, 0f47CE4780;
	@%p50 bra 	$L__BB0_57;
	setp.eq.f32 	%p51, %f47, 0f7F800000;
	@%p51 bra 	$L__BB0_56;
	mov.b32 	%r87, %f45;
	shl.b32 	%r274, %r87, 8;
	or.b32  	%r88, %r274, -2147483648;
	mov.b64 	%rd181, 0;
	mov.b32 	%r381, 0;
	mov.u64 	%rd179, __cudart_i2opi_f;
	mov.u64 	%rd180, %rd1;
$L__BB0_52:
	.pragma "nounroll";
	ld.global.nc.u32 	%r275, [%rd179];
	mad.wide.u32 	%rd128, %r275, %r88, %rd181;
	shr.u64 	%rd181, %rd128, 32;
	st.local.u32 	[%rd180], %rd128;
	add.s32 	%r381, %r381, 1;
	add.s64 	%rd180, %rd180, 4;
	add.s64 	%rd179, %rd179, 4;
	setp.ne.s32 	%p52, %r381, 6;
	@%p52 bra 	$L__BB0_52;
	shr.u32 	%r276, %r87, 23;
	st.local.u32 	[%rd1+24], %rd181;
	and.b32  	%r91, %r276, 31;
	and.b32  	%r277, %r276, 224;
	add.s32 	%r278, %r277, -128;
	shr.u32 	%r279, %r278, 5;
	mul.wide.u32 	%rd129, %r279, 4;
	sub.s64 	%rd51, %rd1, %rd129;
	ld.local.u32 	%r382, [%rd51+24];
	ld.local.u32 	%r383, [%rd51+20];
	setp.eq.s32 	%p53, %r91, 0;
	@%p53 bra 	$L__BB0_55;
	shf.l.wrap.b32 	%r382, %r383, %r382, %r91;
	ld.local.u32 	%r280, [%rd51+16];
	shf.l.wrap.b32 	%r383, %r280, %r383, %r91;
$L__BB0_55:
	shr.u32 	%r281, %r382, 30;
	shf.l.wrap.b32 	%r282, %r383, %r382, 2;
	shl.b32 	%r283, %r383, 2;
	shr.u32 	%r284, %r282, 31;
	add.s32 	%r285, %r284, %r281;
	neg.s32 	%r286, %r285;
	setp.lt.s32 	%p54, %r87, 0;
	selp.b32 	%r384, %r286, %r285, %p54;
	xor.b32  	%r287, %r282, %r87;
	shr.s32 	%r288, %r282, 31;
	xor.b32  	%r289, %r288, %r282;
	xor.b32  	%r290, %r288, %r283;
	cvt.u64.u32 	%rd130, %r289;
	shl.b64 	%rd131, %rd130, 32;
	cvt.u64.u32 	%rd132, %r290;
	or.b64  	%rd133, %rd131, %rd132;
	cvt.rn.f64.s64 	%fd13, %rd133;
	mul.f64 	%fd14, %fd13, 0d3BF921FB54442D19;
	cvt.rn.f32.f64 	%f197, %fd14;
	neg.f32 	%f198, %f197;
	setp.lt.s32 	%p55, %r287, 0;
	selp.f32 	%f284, %f198, %f197, %p55;
	bra.uni 	$L__BB0_57;
$L__BB0_56:
	mov.f32 	%f199, 0f00000000;
	mul.rn.f32 	%f284, %f45, %f199;
	mov.b32 	%r384, 0;
$L__BB0_57:
	mul.rn.f32 	%f200, %f284, %f284;
	and.b32  	%r292, %r384, 1;
	setp.eq.b32 	%p56, %r292, 1;
	selp.f32 	%f201, 0f3F800000, %f284, %p56;
	fma.rn.f32 	%f202, %f200, %f201, 0f00000000;
	fma.rn.f32 	%f203, %f200, 0f37CBAC00, 0fBAB607ED;
	selp.f32 	%f204, %f203, 0fB94D4153, %p56;
	selp.f32 	%f205, 0f3D2AAABB, 0f3C0885E4, %p56;
	fma.rn.f32 	%f206, %f204, %f200, %f205;
	selp.f32 	%f207, 0fBEFFFFFF, 0fBE2AAAA8, %p56;
	fma.rn.f32 	%f208, %f206, %f200, %f207;
	fma.rn.f32 	%f209, %f208, %f202, %f201;
	and.b32  	%r293, %r384, 2;
	setp.eq.s32 	%p57, %r293, 0;
	mov.f32 	%f210, 0f00000000;
	sub.f32 	%f211, %f210, %f209;
	selp.f32 	%f212, %f209, %f211, %p57;
	fma.rn.f32 	%f51, %f212, 0f3E800000, %f44;
	mul.f32 	%f52, %f37, 0f41000000;
	mul.f32 	%f213, %f52, 0f3F22F983;
	cvt.rni.s32.f32 	%r388, %f213;
	cvt.rn.f32.s32 	%f214, %r388;
	fma.rn.f32 	%f215, %f214, 0fBFC90FDA, %f52;
	fma.rn.f32 	%f216, %f214, 0fB3A22168, %f215;
	fma.rn.f32 	%f285, %f214, 0fA7C234C5, %f216;
	abs.f32 	%f54, %f52;
	setp.ltu.f32 	%p58, %f54, 0f47CE4780;
	@%p58 bra 	$L__BB0_65;
	setp.eq.f32 	%p59, %f54, 0f7F800000;
	@%p59 bra 	$L__BB0_64;
	mov.b32 	%r101, %f52;
	shl.b32 	%r295, %r101, 8;
	or.b32  	%r102, %r295, -2147483648;
	mov.b64 	%rd184, 0;
	mov.b32 	%r385, 0;
	mov.u64 	%rd182, __cudart_i2opi_f;
	mov.u64 	%rd183, %rd1;
$L__BB0_60:
	.pragma "nounroll";
	ld.global.nc.u32 	%r296, [%rd182];
	mad.wide.u32 	%rd136, %r296, %r102, %rd184;
	shr.u64 	%rd184, %rd136, 32;
	st.local.u32 	[%rd183], %rd136;
	add.s32 	%r385, %r385, 1;
	add.s64 	%rd183, %rd183, 4;
	add.s64 	%rd182, %rd182, 4;
	setp.ne.s32 	%p60, %r385, 6;
	@%p60 bra 	$L__BB0_60;
	shr.u32 	%r297, %r101, 23;
	st.local.u32 	[%rd1+24], %rd184;
	and.b32  	%r105, %r297, 31;
	and.b32  	%r298, %r297, 224;
	add.s32 	%r299, %r298, -128;
	shr.u32 	%r300, %r299, 5;
	mul.wide.u32 	%rd137, %r300, 4;
	sub.s64 	%rd58, %rd1, %rd137;
	ld.local.u32 	%r386, [%rd58+24];
	ld.local.u32 	%r387, [%rd58+20];
	setp.eq.s32 	%p61, %r105, 0;
	@%p61 bra 	$L__BB0_63;
	shf.l.wrap.b32 	%r386, %r387, %r386, %r105;
	ld.local.u32 	%r301, [%rd58+16];
	shf.l.wrap.b32 	%r387, %r301, %r387, %r105;
$L__BB0_63:
	shr.u32 	%r302, %r386, 30;
	shf.l.wrap.b32 	%r303, %r387, %r386, 2;
	shl.b32 	%r304, %r387, 2;
	shr.u32 	%r305, %r303, 31;
	add.s32 	%r306, %r305, %r302;
	neg.s32 	%r307, %r306;
	setp.lt.s32 	%p62, %r101, 0;
	selp.b32 	%r388, %r307, %r306, %p62;
	xor.b32  	%r308, %r303, %r101;
	shr.s32 	%r309, %r303, 31;
	xor.b32  	%r310, %r309, %r303;
	xor.b32  	%r311, %r309, %r304;
	cvt.u64.u32 	%rd138, %r310;
	shl.b64 	%rd139, %rd138, 32;
	cvt.u64.u32 	%rd140, %r311;
	or.b64  	%rd141, %rd139, %rd140;
	cvt.rn.f64.s64 	%fd15, %rd141;
	mul.f64 	%fd16, %fd15, 0d3BF921FB54442D19;
	cvt.rn.f32.f64 	%f217, %fd16;
	neg.f32 	%f218, %f217;
	setp.lt.s32 	%p63, %r308, 0;
	selp.f32 	%f285, %f218, %f217, %p63;
	bra.uni 	$L__BB0_65;
$L__BB0_64:
	mov.f32 	%f219, 0f00000000;
	mul.rn.f32 	%f285, %f52, %f219;
	mov.b32 	%r388, 0;
$L__BB0_65:
	mul.rn.f32 	%f220, %f285, %f285;
	and.b32  	%r313, %r388, 1;
	setp.eq.b32 	%p64, %r313, 1;
	selp.f32 	%f221, 0f3F800000, %f285, %p64;
	fma.rn.f32 	%f222, %f220, %f221, 0f00000000;
	fma.rn.f32 	%f223, %f220, 0f37CBAC00, 0fBAB607ED;
	selp.f32 	%f224, %f223, 0fB94D4153, %p64;
	selp.f32 	%f225, 0f3D2AAABB, 0f3C0885E4, %p64;
	fma.rn.f32 	%f226, %f224, %f220, %f225;
	selp.f32 	%f227, 0fBEFFFFFF, 0fBE2AAAA8, %p64;
	fma.rn.f32 	%f228, %f226, %f220, %f227;
	fma.rn.f32 	%f229, %f228, %f222, %f221;
	and.b32  	%r314, %r388, 2;
	setp.eq.s32 	%p65, %r314, 0;
	mov.f32 	%f230, 0f00000000;
	sub.f32 	%f231, %f230, %f229;
	selp.f32 	%f232, %f229, %f231, %p65;
	fma.rn.f32 	%f58, %f232, 0f3E000000, %f51;
	mul.f32 	%f59, %f37, 0f41800000;
	mul.f32 	%f233, %f59, 0f3F22F983;
	cvt.rni.s32.f32 	%r392, %f233;
	cvt.rn.f32.s32 	%f234, %r392;
	fma.rn.f32 	%f235, %f234, 0fBFC90FDA, %f59;
	fma.rn.f32 	%f236, %f234, 0fB3A22168, %f235;
	fma.rn.f32 	%f286, %f234, 0fA7C234C5, %f236;
	abs.f32 	%f61, %f59;
	setp.ltu.f32 	%p66, %f61, 0f47CE4780;
	@%p66 bra 	$L__BB0_73;
	setp.eq.f32 	%p67, %f61, 0f7F800000;
	@%p67 bra 	$L__BB0_72;
	mov.b32 	%r115, %f59;
	shl.b32 	%r316, %r115, 8;
	or.b32  	%r116, %r316, -2147483648;
	mov.b64 	%rd187, 0;
	mov.b32 	%r389, 0;
	mov.u64 	%rd185, __cudart_i2opi_f;
	mov.u64 	%rd186, %rd1;
$L__BB0_68:
	.pragma "nounroll";
	ld.global.nc.u32 	%r317, [%rd185];
	mad.wide.u32 	%rd144, %r317, %r116, %rd187;
	shr.u64 	%rd187, %rd144, 32;
	st.local.u32 	[%rd186], %rd144;
	add.s32 	%r389, %r389, 1;
	add.s64 	%rd186, %rd186, 4;
	add.s64 	%rd185, %rd185, 4;
	setp.ne.s32 	%p68, %r389, 6;
	@%p68 bra 	$L__BB0_68;
	shr.u32 	%r318, %r115, 23;
	st.local.u32 	[%rd1+24], %rd187;
	and.b32  	%r119, %r318, 31;
	and.b32  	%r319, %r318, 224;
	add.s32 	%r320, %r319, -128;
	shr.u32 	%r321, %r320, 5;
	mul.wide.u32 	%rd145, %r321, 4;
	sub.s64 	%rd65, %rd1, %rd145;
	ld.local.u32 	%r390, [%rd65+24];
	ld.local.u32 	%r391, [%rd65+20];
	setp.eq.s32 	%p69, %r119, 0;
	@%p69 bra 	$L__BB0_71;
	shf.l.wrap.b32 	%r390, %r391, %r390, %r119;
	ld.local.u32 	%r322, [%rd65+16];
	shf.l.wrap.b32 	%r391, %r322, %r391, %r119;
$L__BB0_71:
	shr.u32 	%r323, %r390, 30;
	shf.l.wrap.b32 	%r324, %r391, %r390, 2;
	shl.b32 	%r325, %r391, 2;
	shr.u32 	%r326, %r324, 31;
	add.s32 	%r327, %r326, %r323;
	neg.s32 	%r328, %r327;
	setp.lt.s32 	%p70, %r115, 0;
	selp.b32 	%r392, %r328, %r327, %p70;
	xor.b32  	%r329, %r324, %r115;
	shr.s32 	%r330, %r324, 31;
	xor.b32  	%r331, %r330, %r324;
	xor.b32  	%r332, %r330, %r325;
	cvt.u64.u32 	%rd146, %r331;
	shl.b64 	%rd147, %rd146, 32;
	cvt.u64.u32 	%rd148, %r332;
	or.b64  	%rd149, %rd147, %rd148;
	cvt.rn.f64.s64 	%fd17, %rd149;
	mul.f64 	%fd18, %fd17, 0d3BF921FB54442D19;
	cvt.rn.f32.f64 	%f237, %fd18;
	neg.f32 	%f238, %f237;
	setp.lt.s32 	%p71, %r329, 0;
	selp.f32 	%f286, %f238, %f237, %p71;
	bra.uni 	$L__BB0_73;
$L__BB0_72:
	mov.f32 	%f239, 0f00000000;
	mul.rn.f32 	%f286, %f59, %f239;
	mov.b32 	%r392, 0;
$L__BB0_73:
	mul.rn.f32 	%f240, %f286, %f286;
	and.b32  	%r334, %r392, 1;
	setp.eq.b32 	%p72, %r334, 1;
	selp.f32 	%f241, 0f3F800000, %f286, %p72;
	fma.rn.f32 	%f242, %f240, %f241, 0f00000000;
	fma.rn.f32 	%f243, %f240, 0f37CBAC00, 0fBAB607ED;
	selp.f32 	%f244, %f243, 0fB94D4153, %p72;
	selp.f32 	%f245, 0f3D2AAABB, 0f3C0885E4, %p72;
	fma.rn.f32 	%f246, %f244, %f240, %f245;
	selp.f32 	%f247, 0fBEFFFFFF, 0fBE2AAAA8, %p72;
	fma.rn.f32 	%f248, %f246, %f240, %f247;
	fma.rn.f32 	%f249, %f248, %f242, %f241;
	and.b32  	%r335, %r392, 2;
	setp.eq.s32 	%p73, %r335, 0;
	mov.f32 	%f250, 0f00000000;
	sub.f32 	%f251, %f250, %f249;
	selp.f32 	%f252, %f249, %f251, %p73;
	fma.rn.f32 	%f65, %f252, 0f3D800000, %f58;
	mul.f32 	%f66, %f37, 0f42000000;
	mul.f32 	%f253, %f66, 0f3F22F983;
	cvt.rni.s32.f32 	%r396, %f253;
	cvt.rn.f32.s32 	%f254, %r396;
	fma.rn.f32 	%f255, %f254, 0fBFC90FDA, %f66;
	fma.rn.f32 	%f256, %f254, 0fB3A22168, %f255;
	fma.rn.f32 	%f287, %f254, 0fA7C234C5, %f256;
	abs.f32 	%f68, %f66;
	setp.ltu.f32 	%p74, %f68, 0f47CE4780;
	@%p74 bra 	$L__BB0_81;
	setp.eq.f32 	%p75, %f68, 0f7F800000;
	@%p75 bra 	$L__BB0_80;
	mov.b32 	%r129, %f66;
	shl.b32 	%r337, %r129, 8;
	or.b32  	%r130, %r337, -2147483648;
	mov.b64 	%rd190, 0;
	mov.b32 	%r393, 0;
	mov.u64 	%rd188, __cudart_i2opi_f;
	mov.u64 	%rd189, %rd1;
$L__BB0_76:
	.pragma "nounroll";
	ld.global.nc.u32 	%r338, [%rd188];
	mad.wide.u32 	%rd152, %r338, %r130, %rd190;
	shr.u64 	%rd190, %rd152, 32;
	st.local.u32 	[%rd189], %rd152;
	add.s32 	%r393, %r393, 1;
	add.s64 	%rd189, %rd189, 4;
	add.s64 	%rd188, %rd188, 4;
	setp.ne.s32 	%p76, %r393, 6;
	@%p76 bra 	$L__BB0_76;
	shr.u32 	%r339, %r129, 23;
	st.local.u32 	[%rd1+24], %rd190;
	and.b32  	%r133, %r339, 31;
	and.b32  	%r340, %r339, 224;
	add.s32 	%r341, %r340, -128;
	shr.u32 	%r342, %r341, 5;
	mul.wide.u32 	%rd153, %r342, 4;
	sub.s64 	%rd72, %rd1, %rd153;
	ld.local.u32 	%r394, [%rd72+24];
	ld.local.u32 	%r395, [%rd72+20];
	setp.eq.s32 	%p77, %r133, 0;
	@%p77 bra 	$L__BB0_79;
	shf.l.wrap.b32 	%r394, %r395, %r394, %r133;
	ld.local.u32 	%r343, [%rd72+16];
	shf.l.wrap.b32 	%r395, %r343, %r395, %r133;
$L__BB0_79:
	shr.u32 	%r344, %r394, 30;
	shf.l.wrap.b32 	%r345, %r395, %r394, 2;
	shl.b32 	%r346, %r395, 2;
	shr.u32 	%r347, %r345, 31;
	add.s32 	%r348, %r347, %r344;
	neg.s32 	%r349, %r348;
	setp.lt.s32 	%p78, %r129, 0;
	selp.b32 	%r396, %r349, %r348, %p78;
	xor.b32  	%r350, %r345, %r129;
	shr.s32 	%r351, %r345, 31;
	xor.b32  	%r352, %r351, %r345;
	xor.b32  	%r353, %r351, %r346;
	cvt.u64.u32 	%rd154, %r352;
	shl.b64 	%rd155, %rd154, 32;
	cvt.u64.u32 	%rd156, %r353;
	or.b64  	%rd157, %rd155, %rd156;
	cvt.rn.f64.s64 	%fd19, %rd157;
	mul.f64 	%fd20, %fd19, 0d3BF921FB54442D19;
	cvt.rn.f32.f64 	%f257, %fd20;
	neg.f32 	%f258, %f257;
	setp.lt.s32 	%p79, %r350, 0;
	selp.f32 	%f287, %f258, %f257, %p79;
	bra.uni 	$L__BB0_81;
$L__BB0_80:
	mov.f32 	%f259, 0f00000000;
	mul.rn.f32 	%f287, %f66, %f259;
	mov.b32 	%r396, 0;
$L__BB0_81:
	mul.rn.f32 	%f260, %f287, %f287;
	and.b32  	%r355, %r396, 1;
	setp.eq.b32 	%p80, %r355, 1;
	selp.f32 	%f261, 0f3F800000, %f287, %p80;
	fma.rn.f32 	%f262, %f260, %f261, 0f00000000;
	fma.rn.f32 	%f263, %f260, 0f37CBAC00, 0fBAB607ED;
	selp.f32 	%f264, %f263, 0fB94D4153, %p80;
	selp.f32 	%f265, 0f3D2AAABB, 0f3C0885E4, %p80;
	fma.rn.f32 	%f266, %f264, %f260, %f265;
	selp.f32 	%f267, 0fBEFFFFFF, 0fBE2AAAA8, %p80;
	fma.rn.f32 	%f268, %f266, %f260, %f267;
	fma.rn.f32 	%f269, %f268, %f262, %f261;
	and.b32  	%r356, %r396, 2;
	setp.eq.s32 	%p81, %r356, 0;
	mov.f32 	%f270, 0f00000000;
	sub.f32 	%f271, %f270, %f269;
	selp.f32 	%f272, %f269, %f271, %p81;
	fma.rn.f32 	%f273, %f272, 0f3D000000, %f65;
	sub.f32 	%f274, %f273, %f36;
	mul.f32 	%f275, %f274, %f274;
	fma.rn.f32 	%f276, %f72, %f72, %f275;
	sqrt.rn.f32 	%f277, %f276;
	cvta.to.global.u64 	%rd158, %rd74;
	add.s64 	%rd160, %rd158, %rd77;
	st.global.f32 	[%rd160], %f277;
$L__BB0_82:
	ret;

}


// ===== COMPILED SASS (sm_100) =====

	.target	sm_100

	.elftype	@"ET_EXEC"


//--------------------- .note.nv.tkinfo           --------------------------
	.section	.note.nv.tkinfo,"",@"SHT_NOTE"
	.sectionflags	@"SHF_NOTE_NV_TKINFO"
	.tkinfo
        /*0018*/ 	.word	0x00000002
        /*0030*/ 	.string	""
        /*0030*/ 	.string	"ptxas"
        /*0030*/ 	.string	"Cuda compilation tools, release 13.0, V13.0.88"
        /*0030*/ 	.string	"Build cuda_13.0.r13.0/compiler.36424714_0"
        /*0030*/ 	.string	"-arch sm_100 -m 64 "



//--------------------- .note.nv.cuinfo           --------------------------
	.section	.note.nv.cuinfo,"",@"SHT_NOTE"
	.sectionflags	@"SHF_NOTE_NV_CUINFO"
        /*0018*/ 	.short	0x0002
        /*001a*/ 	.short	0x0064
        /*001c*/ 	.short	0x0082
	.zero		2


//--------------------- .nv.info                  --------------------------
	.section	.nv.info,"",@"SHT_CUDA_INFO"
	.align	4


	//----- nvinfo : EIATTR_REGCOUNT
	.align		4
        /*0000*/ 	.byte	0x04, 0x2f
        /*0002*/ 	.short	(.L_2 - .L_1)
	.align		4
.L_1:
        /*0004*/ 	.word	index@(_Z7fun_gpuPfS_if)
        /*0008*/ 	.word	0x0000001a


	//----- nvinfo : EIATTR_FRAME_SIZE
	.align		4
.L_2:
        /*000c*/ 	.byte	0x04, 0x11
        /*000e*/ 	.short	(.L_4 - .L_3)
	.align		4
.L_3:
        /*0010*/ 	.word	index@($__internal_0_$__cuda_sm20_sqrt_rn_f32_slowpath)
        /*0014*/ 	.word	0x00000000


	//----- nvinfo : EIATTR_FRAME_SIZE
	.align		4
.L_4:
        /*0018*/ 	.byte	0x04, 0x11
        /*001a*/ 	.short	(.L_6 - .L_5)
	.align		4
.L_5:
        /*001c*/ 	.word	index@(_Z7fun_gpuPfS_if)
        /*0020*/ 	.word	0x00000000


	//----- nvinfo : EIATTR_MIN_STACK_SIZE
	.align		4
.L_6:
        /*0024*/ 	.byte	0x04, 0x12
        /*0026*/ 	.short	(.L_8 - .L_7)
	.align		4
.L_7:
        /*0028*/ 	.word	index@(_Z7fun_gpuPfS_if)
        /*002c*/ 	.word	0x00000000
.L_8:


//--------------------- .nv.compat                --------------------------
	.section	.nv.compat,"",@"SHT_CUDA_COMPAT_INFO"
	.align	4
        /*0000*/ 	.byte	0x02, 0x09, 0x00, 0x00, 0x02, 0x02, 0x01, 0x00, 0x02, 0x05, 0x05, 0x00, 0x03, 0x07, 0x01, 0x01
        /*0010*/ 	.byte	0x02, 0x03, 0x00, 0x00, 0x02, 0x06, 0x01, 0x00, 0x04, 0x0b, 0x08, 0x00, 0x01, 0x00, 0x00, 0x00
        /*0020*/ 	.byte	0x00, 0x00, 0x00, 0x00


//--------------------- .nv.info._Z7fun_gpuPfS_if --------------------------
	.section	.nv.info._Z7fun_gpuPfS_if,"",@"SHT_CUDA_INFO"
	.sectionflags	@""
	.align	4


	//----- nvinfo : EIATTR_CUDA_API_VERSION
	.align		4
        /*0000*/ 	.byte	0x04, 0x37
        /*0002*/ 	.short	(.L_10 - .L_9)
.L_9:
        /*0004*/ 	.word	0x00000082


	//----- nvinfo : EIATTR_KPARAM_INFO
	.align		4
.L_10:
        /*0008*/ 	.byte	0x04, 0x17
        /*000a*/ 	.short	(.L_12 - .L_11)
.L_11:
        /*000c*/ 	.word	0x00000000
        /*0010*/ 	.short	0x0003
        /*0012*/ 	.short	0x0014
        /*0014*/ 	.byte	0x00, 0xf0, 0x11, 0x00


	//----- nvinfo : EIATTR_KPARAM_INFO
	.align		4
.L_12:
        /*0018*/ 	.byte	0x04, 0x17
        /*001a*/ 	.short	(.L_14 - .L_13)
.L_13:
        /*001c*/ 	.word	0x00000000
        /*0020*/ 	.short	0x0002
        /*0022*/ 	.short	0x0010
        /*0024*/ 	.byte	0x00, 0xf0, 0x11, 0x00


	//----- nvinfo : EIATTR_KPARAM_INFO
	.align		4
.L_14:
        /*0028*/ 	.byte	0x04, 0x17
        /*002a*/ 	.short	(.L_16 - .L_15)
.L_15:
        /*002c*/ 	.word	0x00000000
        /*0030*/ 	.short	0x0001
        /*0032*/ 	.short	0x0008
        /*0034*/ 	.byte	0x00, 0xf5, 0x21, 0x00


	//----- nvinfo : EIATTR_KPARAM_INFO
	.align		4
.L_16:
        /*0038*/ 	.byte	0x04, 0x17
        /*003a*/ 	.short	(.L_18 - .L_17)
.L_17:
        /*003c*/ 	.word	0x00000000
        /*0040*/ 	.short	0x0000
        /*0042*/ 	.short	0x0000
        /*0044*/ 	.byte	0x00, 0xf5, 0x21, 0x00


	//----- nvinfo : EIATTR_SPARSE_MMA_MASK
	.align		4
.L_18:
        /*0048*/ 	.byte	0x03, 0x50
        /*004a*/ 	.short	0x0000


	//----- nvinfo : EIATTR_MAXREG_COUNT
	.align		4
        /*004c*/ 	.byte	0x03, 0x1b
        /*004e*/ 	.short	0x00ff


	//----- nvinfo : EIATTR_MERCURY_ISA_VERSION
	.align		4
        /*0050*/ 	.byte	0x03, 0x5f
        /*0052*/ 	.short	0x0101


	//----- nvinfo : EIATTR_VRC_CTA_INIT_COUNT
	.align		4
        /*0054*/ 	.byte	0x02, 0x4a
	.zero		1
	.zero		1


	//----- nvinfo : EIATTR_EXIT_INSTR_OFFSETS
	.align		4
        /*0058*/ 	.byte	0x04, 0x1c
        /*005a*/ 	.short	(.L_20 - .L_19)


	//   ....[0]....
.L_19:
        /*005c*/ 	.word	0x00000080


	//   ....[1]....
        /*0060*/ 	.word	0x00004eb0


	//----- nvinfo : EIATTR_CRS_STACK_SIZE
	.align		4
.L_20:
        /*0064*/ 	.byte	0x04, 0x1e
        /*0066*/ 	.short	(.L_22 - .L_21)
.L_21:
        /*0068*/ 	.word	0x00000000


	//----- nvinfo : EIATTR_CBANK_PARAM_SIZE
	.align		4
.L_22:
        /*006c*/ 	.byte	0x03, 0x19
        /*006e*/ 	.short	0x0018


	//----- nvinfo : EIATTR_PARAM_CBANK
	.align		4
        /*0070*/ 	.byte	0x04, 0x0a
        /*0072*/ 	.short	(.L_24 - .L_23)
	.align		4
.L_23:
        /*0074*/ 	.word	index@(.nv.constant0._Z7fun_gpuPfS_if)
        /*0078*/ 	.short	0x0380
        /*007a*/ 	.short	0x0018


	//----- nvinfo : EIATTR_SW_WAR
	.align		4
.L_24:
        /*007c*/ 	.byte	0x04, 0x36
        /*007e*/ 	.short	(.L_26 - .L_25)
.L_25:
        /*0080*/ 	.word	0x00000008
.L_26:


//--------------------- .nv.callgraph             --------------------------
	.section	.nv.callgraph,"",@"SHT_CUDA_CALLGRAPH"
	.align	4
	.sectionentsize	8
	.align		4
        /*0000*/ 	.word	0x00000000
	.align		4
        /*0004*/ 	.word	0xffffffff
	.align		4
        /*0008*/ 	.word	0x00000000
	.align		4
        /*000c*/ 	.word	0xfffffffe
	.align		4
        /*0010*/ 	.word	0x00000000
	.align		4
        /*0014*/ 	.word	0xfffffffd
	.align		4
        /*0018*/ 	.word	0x00000000
	.align		4
        /*001c*/ 	.word	0xfffffffc


//--------------------- .nv.constant4             --------------------------
	.section	.nv.constant4,"a",@progbits
	.align	8
	.align		8
.nv.constant4:
        /*0000*/ 	.dword	__cudart_i2opi_f


//--------------------- .text._Z7fun_gpuPfS_if    --------------------------
	.section	.text._Z7fun_gpuPfS_if,"ax",@progbits
	.align	128
        .global         _Z7fun_gpuPfS_if
        .type           _Z7fun_gpuPfS_if,@function
        .size           _Z7fun_gpuPfS_if,(.L_x_63 - _Z7fun_gpuPfS_if)
        .other          _Z7fun_gpuPfS_if,@"STO_CUDA_ENTRY STV_DEFAULT"
_Z7fun_gpuPfS_if:
.text._Z7fun_gpuPfS_if:
[----:B------:R-:W-:Y:S01]  /*0000*/  LDC R1, c[0x0][0x37c] ;  /* 0x0000df00ff017b82 */ /* 0x000fe20000000800 */
[----:B------:R-:W0:Y:S01]  /*0010*/  S2R R4, SR_CTAID.X ;  /* 0x0000000000047919 */ /* 0x000e220000002500 */
[----:B------:R-:W1:Y:S01]  /*0020*/  LDCU UR4, c[0x0][0x390] ;  /* 0x00007200ff0477ac */ /* 0x000e620008000800 */
[----:B------:R-:W0:Y:S01]  /*0030*/  S2R R3, SR_TID.X ;  /* 0x0000000000037919 */ /* 0x000e220000002100 */
[----:B------:R-:W0:Y:S01]  /*0040*/  LDCU UR5, c[0x0][0x360] ;  /* 0x00006c00ff0577ac */ /* 0x000e220008000800 */
[----:B-1----:R-:W-:Y:S01]  /*0050*/  UIADD3 UR4, UPT, UPT, UR4, -0x1, URZ ;  /* 0xffffffff04047890 */ /* 0x002fe2000fffe0ff */
[----:B0-----:R-:W-:-:S05]  /*0060*/  IMAD R4, R4, UR5, R3 ;  /* 0x0000000504047c24 */ /* 0x001fca000f8e0203 */
[----:B------:R-:W-:-:S13]  /*0070*/  ISETP.GE.AND P0, PT, R4, UR4, PT ;  /* 0x0000000404007c0c */ /* 0x000fda000bf06270 */
[----:B------:R-:W-:Y:S05]  /*0080*/  @P0 EXIT ;  /* 0x000000000000094d */ /* 0x000fea0003800000 */
[----:B------:R-:W0:Y:S01]  /*0090*/  LDC.64 R2, c[0x0][0x380] ;  /* 0x0000e000ff027b82 */ /* 0x000e220000000a00 */
[----:B------:R-:W1:Y:S01]  /*00a0*/  LDCU.64 UR6, c[0x0][0x358] ;  /* 0x00006b00ff0677ac */ /* 0x000e620008000a00 */
[----:B0-----:R-:W-:-:S05]  /*00b0*/  IMAD.WIDE R2, R4, 0x4, R2 ;  /* 0x0000000404027825 */ /* 0x001fca00078e0202 */
[----:B-1----:R-:W2:Y:S01]  /*00c0*/  LDG.E R9, desc[UR6][R2.64] ;  /* 0x0000000602097981 */ /* 0x002ea2000c1e1900 */
[----:B------:R-:W-:Y:S01]  /*00d0*/  BSSY.RECONVERGENT B0, `(.L_x_0) ;  /* 0x0000069000007945 */ /* 0x000fe20003800200 */
[----:B--2---:R-:W-:-:S04]  /*00e0*/  FADD R0, R9, R9 ;  /* 0x0000000909007221 */ /* 0x004fc80000000000 */
[C---:B------:R-:W-:Y:S01]  /*00f0*/  FMUL R10, R0.reuse, 0.63661974668502807617 ;  /* 0x3f22f983000a7820 */ /* 0x040fe20000400000 */
[----:B------:R-:W-:-:S05]  /*0100*/  FSETP.GE.AND P0, PT, |R0|, 105615, PT ;  /* 0x47ce47800000780b */ /* 0x000fca0003f06200 */
[----:B------:R-:W0:Y:S02]  /*0110*/  F2I.NTZ R10, R10 ;  /* 0x0000000a000a7305 */ /* 0x000e240000203100 */
[----:B0-----:R-:W-:-:S05]  /*0120*/  I2FP.F32.S32 R5, R10 ;  /* 0x0000000a00057245 */ /* 0x001fca0000201400 */
[----:B------:R-:W-:-:S04]  /*0130*/  FFMA R6, R5, -1.5707962512969970703, R0 ;  /* 0xbfc90fda05067823 */ /* 0x000fc80000000000 */
[----:B------:R-:W-:-:S04]  /*0140*/  FFMA R6, R5, -7.5497894158615963534e-08, R6 ;  /* 0xb3a2216805067823 */ /* 0x000fc80000000006 */
[----:B------:R-:W-:Y:S01]  /*0150*/  FFMA R11, R5, -5.3903029534742383927e-15, R6 ;  /* 0xa7c234c5050b7823 */ /* 0x000fe20000000006 */
[----:B------:R-:W-:Y:S06]  /*0160*/  @!P0 BRA `(.L_x_1) ;  /* 0x00000004007c8947 */ /* 0x000fec0003800000 */
[----:B------:R-:W-:-:S13]  /*0170*/  FSETP.NEU.AND P0, PT, |R0|, +INF , PT ;  /* 0x7f8000000000780b */ /* 0x000fda0003f0d200 */
[----:B------:R-:W-:Y:S01]  /*0180*/  @!P0 FMUL R11, RZ, R0 ;  /* 0x00000000ff0b8220 */ /* 0x000fe20000400000 */
[----:B------:R-:W-:Y:S01]  /*0190*/  @!P0 IMAD.MOV.U32 R10, RZ, RZ, RZ ;  /* 0x000000ffff0a8224 */ /* 0x000fe200078e00ff */
[----:B------:R-:W-:Y:S06]  /*01a0*/  @!P0 BRA `(.L_x_1) ;  /* 0x00000004006c8947 */ /* 0x000fec0003800000 */
[----:B------:R-:W-:Y:S01]  /*01b0*/  IMAD.SHL.U32 R5, R0, 0x100, RZ ;  /* 0x0000010000057824 */ /* 0x000fe200078e00ff */
[----:B------:R-:W0:Y:S01]  /*01c0*/  LDCU.64 UR8, c[0x4][URZ] ;  /* 0x01000000ff0877ac */ /* 0x000e220008000a00 */
[----:B------:R-:W-:Y:S02]  /*01d0*/  IMAD.MOV.U32 R6, RZ, RZ, RZ ;  /* 0x000000ffff067224 */ /* 0x000fe400078e00ff */
[----:B------:R-:W-:Y:S01]  /*01e0*/  IMAD.MOV.U32 R19, RZ, RZ, RZ ;  /* 0x000000ffff137224 */ /* 0x000fe200078e00ff */
[----:B------:R-:W-:Y:S01]  /*01f0*/  LOP3.LUT R7, R5, 0x80000000, RZ, 0xfc, !PT ;  /* 0x8000000005077812 */ /* 0x000fe200078efcff */
[----:B------:R-:W-:Y:S01]  /*0200*/  UMOV UR5, URZ ;  /* 0x000000ff00057c82 */ /* 0x000fe20008000000 */
[----:B------:R-:W-:-:S05]  /*0210*/  UMOV UR4, URZ ;  /* 0x000000ff00047c82 */ /* 0x000fca0008000000 */
.L_x_2:
[----:B0-----:R-:W-:Y:S02]  /*0220*/  IMAD.U32 R12, RZ, RZ, UR8 ;  /* 0x00000008ff0c7e24 */ /* 0x001fe4000f8e00ff */
[----:B------:R-:W-:-:S05]  /*0230*/  IMAD.U32 R13, RZ, RZ, UR9 ;  /* 0x00000009ff0d7e24 */ /* 0x000fca000f8e00ff */
[----:B------:R-:W2:Y:S01]  /*0240*/  LDG.E.CONSTANT R10, desc[UR6][R12.64] ;  /* 0x000000060c0a7981 */ /* 0x000ea2000c1e9900 */
[----:B------:R-:W-:Y:S01]  /*0250*/  UIADD3 UR4, UPT, UPT, UR4, 0x1, URZ ;  /* 0x0000000104047890 */ /* 0x000fe2000fffe0ff */
[C---:B------:R-:W-:Y:S01]  /*0260*/  ISETP.EQ.AND P0, PT, R19.reuse, RZ, PT ;  /* 0x000000ff1300720c */ /* 0x040fe20003f02270 */
[----:B------:R-:W-:Y:S01]  /*0270*/  UIADD3 UR8, UP1, UPT, UR8, 0x4, URZ ;  /* 0x0000000408087890 */ /* 0x000fe2000ff3e0ff */
[C---:B------:R-:W-:Y:S01]  /*0280*/  ISETP.EQ.AND P1, PT, R19.reuse, 0x4, PT ;  /* 0x000000041300780c */ /* 0x040fe20003f22270 */
[----:B------:R-:W-:Y:S01]  /*0290*/  UISETP.NE.AND UP0, UPT, UR4, 0x6, UPT ;  /* 0x000000060400788c */ /* 0x000fe2000bf05270 */
[C---:B------:R-:W-:Y:S01]  /*02a0*/  ISETP.EQ.AND P2, PT, R19.reuse, 0x8, PT ;  /* 0x000000081300780c */ /* 0x040fe20003f42270 */
[----:B------:R-:W-:Y:S01]  /*02b0*/  UIADD3.X UR9, UPT, UPT, URZ, UR9, URZ, UP1, !UPT ;  /* 0x00000009ff097290 */ /* 0x000fe20008ffe4ff */
[C---:B------:R-:W-:Y:S02]  /*02c0*/  ISETP.EQ.AND P3, PT, R19.reuse, 0xc, PT ;  /* 0x0000000c1300780c */ /* 0x040fe40003f62270 */
[----:B------:R-:W-:-:S02]  /*02d0*/  ISETP.EQ.AND P4, PT, R19, 0x10, PT ;  /* 0x000000101300780c */ /* 0x000fc40003f82270 */
[C---:B------:R-:W-:Y:S01]  /*02e0*/  ISETP.EQ.AND P5, PT, R19.reuse, 0x14, PT ;  /* 0x000000141300780c */ /* 0x040fe20003fa2270 */
[----:B------:R-:W-:Y:S02]  /*02f0*/  VIADD R19, R19, 0x4 ;  /* 0x0000000413137836 */ /* 0x000fe40000000000 */
[----:B--2---:R-:W-:-:S03]  /*0300*/  IMAD.WIDE.U32 R10, R10, R7, RZ ;  /* 0x000000070a0a7225 */ /* 0x004fc600078e00ff */
[----:B------:R-:W-:-:S04]  /*0310*/  IADD3 R8, P6, PT, R10, R6, RZ ;  /* 0x000000060a087210 */ /* 0x000fc80007fde0ff */
[----:B------:R-:W-:Y:S01]  /*0320*/  IADD3.X R6, PT, PT, R11, UR5, RZ, P6, !PT ;  /* 0x000000050b067c10 */ /* 0x000fe2000b7fe4ff */
[--C-:B------:R-:W-:Y:S01]  /*0330*/  @P0 IMAD.MOV.U32 R5, RZ, RZ, R8.reuse ;  /* 0x000000ffff050224 */ /* 0x100fe200078e0008 */
[----:B------:R-:W-:Y:S01]  /*0340*/  @P1 MOV R14, R8 ;  /* 0x00000008000e1202 */ /* 0x000fe20000000f00 */
[--C-:B------:R-:W-:Y:S02]  /*0350*/  @P2 IMAD.MOV.U32 R15, RZ, RZ, R8.reuse ;  /* 0x000000ffff0f2224 */ /* 0x100fe400078e0008 */
[--C-:B------:R-:W-:Y:S02]  /*0360*/  @P3 IMAD.MOV.U32 R16, RZ, RZ, R8.reuse ;  /* 0x000000ffff103224 */ /* 0x100fe400078e0008 */
[--C-:B------:R-:W-:Y:S02]  /*0370*/  @P4 IMAD.MOV.U32 R17, RZ, RZ, R8.reuse ;  /* 0x000000ffff114224 */ /* 0x100fe400078e0008 */
[----:B------:R-:W-:Y:S01]  /*0380*/  @P5 IMAD.MOV.U32 R18, RZ, RZ, R8 ;  /* 0x000000ffff125224 */ /* 0x000fe200078e0008 */
[----:B------:R-:W-:Y:S06]  /*0390*/  BRA.U UP0, `(.L_x_2) ;  /* 0xfffffffd00a07547 */ /* 0x000fec000b83ffff */
[----:B------:R-:W-:Y:S01]  /*03a0*/  SHF.R.U32.HI R7, RZ, 0x17, R0 ;  /* 0x00000017ff077819 */ /* 0x000fe20000011600 */
[----:B------:R-:W-:Y:S03]  /*03b0*/  BSSY.RECONVERGENT B1, `(.L_x_3) ;  /* 0x0000028000017945 */ /* 0x000fe60003800200 */
[C---:B------:R-:W-:Y:S02]  /*03c0*/  LOP3.LUT R8, R7.reuse, 0xe0, RZ, 0xc0, !PT ;  /* 0x000000e007087812 */ /* 0x040fe400078ec0ff */
[----:B------:R-:W-:-:S03]  /*03d0*/  LOP3.LUT P6, RZ, R7, 0x1f, RZ, 0xc0, !PT ;  /* 0x0000001f07ff7812 */ /* 0x000fc600078cc0ff */
[----:B------:R-:W-:-:S05]  /*03e0*/  VIADD R8, R8, 0xffffff80 ;  /* 0xffffff8008087836 */ /* 0x000fca0000000000 */
[----:B------:R-:W-:-:S05]  /*03f0*/  SHF.R.U32.HI R8, RZ, 0x5, R8 ;  /* 0x00000005ff087819 */ /* 0x000fca0000011608 */
[----:B------:R-:W-:-:S05]  /*0400*/  IMAD.U32 R12, R8, -0x4, RZ ;  /* 0xfffffffc080c7824 */ /* 0x000fca00078e00ff */
[C---:B------:R-:W-:Y:S02]  /*0410*/  ISETP.EQ.AND P3, PT, R12.reuse, -0x18, PT ;  /* 0xffffffe80c00780c */ /* 0x040fe40003f62270 */
[C---:B------:R-:W-:Y:S02]  /*0420*/  ISETP.EQ.AND P4, PT, R12.reuse, -0x14, PT ;  /* 0xffffffec0c00780c */ /* 0x040fe40003f82270 */
[C---:B------:R-:W-:Y:S02]  /*0430*/  ISETP.EQ.AND P2, PT, R12.reuse, -0x10, PT ;  /* 0xfffffff00c00780c */ /* 0x040fe40003f42270 */
[C---:B------:R-:W-:Y:S02]  /*0440*/  ISETP.EQ.AND P1, PT, R12.reuse, -0xc, PT ;  /* 0xfffffff40c00780c */ /* 0x040fe40003f22270 */
[C---:B------:R-:W-:Y:S02]  /*0450*/  ISETP.EQ.AND P0, PT, R12.reuse, -0x8, PT ;  /* 0xfffffff80c00780c */ /* 0x040fe40003f02270 */
[----:B------:R-:W-:-:S03]  /*0460*/  ISETP.EQ.AND P5, PT, R12, RZ, PT ;  /* 0x000000ff0c00720c */ /* 0x000fc60003fa2270 */
[----:B------:R-:W-:Y:S02]  /*0470*/  @P3 MOV R8, R5 ;  /* 0x0000000500083202 */ /* 0x000fe40000000f00 */
[C---:B------:R-:W-:Y:S01]  /*0480*/  ISETP.EQ.AND P3, PT, R12.reuse, -0x4, PT ;  /* 0xfffffffc0c00780c */ /* 0x040fe20003f62270 */
[----:B------:R-:W-:Y:S02]  /*0490*/  @P4 IMAD.MOV.U32 R10, RZ, RZ, R5 ;  /* 0x000000ffff0a4224 */ /* 0x000fe400078e0005 */
[--C-:B------:R-:W-:Y:S01]  /*04a0*/  @P4 IMAD.MOV.U32 R8, RZ, RZ, R14.reuse ;  /* 0x000000ffff084224 */ /* 0x100fe200078e000e */
[----:B------:R-:W-:Y:S01]  /*04b0*/  ISETP.EQ.AND P4, PT, R12, 0x4, PT ;  /* 0x000000040c00780c */ /* 0x000fe20003f82270 */
[----:B------:R-:W-:Y:S02]  /*04c0*/  @P2 IMAD.MOV.U32 R10, RZ, RZ, R14 ;  /* 0x000000ffff0a2224 */ /* 0x000fe400078e000e */
[--C-:B------:R-:W-:Y:S02]  /*04d0*/  @P2 IMAD.MOV.U32 R8, RZ, RZ, R15.reuse ;  /* 0x000000ffff082224 */ /* 0x100fe400078e000f */
[----:B------:R-:W-:-:S02]  /*04e0*/  @P1 IMAD.MOV.U32 R10, RZ, RZ, R15 ;  /* 0x000000ffff0a1224 */ /* 0x000fc400078e000f */
[--C-:B------:R-:W-:Y:S01]  /*04f0*/  @P1 IMAD.MOV.U32 R8, RZ, RZ, R16.reuse ;  /* 0x000000ffff081224 */ /* 0x100fe200078e0010 */
[----:B------:R-:W-:Y:S01]  /*0500*/  @P0 MOV R8, R17 ;  /* 0x0000001100080202 */ /* 0x000fe20000000f00 */
[----:B------:R-:W-:Y:S02]  /*0510*/  @P0 IMAD.MOV.U32 R10, RZ, RZ, R16 ;  /* 0x000000ffff0a0224 */ /* 0x000fe400078e0010 */
[----:B------:R-:W-:Y:S02]  /*0520*/  @P3 IMAD.MOV.U32 R10, RZ, RZ, R17 ;  /* 0x000000ffff0a3224 */ /* 0x000fe400078e0011 */
[--C-:B------:R-:W-:Y:S02]  /*0530*/  @P3 IMAD.MOV.U32 R8, RZ, RZ, R18.reuse ;  /* 0x000000ffff083224 */ /* 0x100fe400078e0012 */
[----:B------:R-:W-:Y:S02]  /*0540*/  @P5 IMAD.MOV.U32 R10, RZ, RZ, R18 ;  /* 0x000000ffff0a5224 */ /* 0x000fe400078e0012 */
[----:B------:R-:W-:-:S02]  /*0550*/  @P5 IMAD.MOV.U32 R8, RZ, RZ, R6 ;  /* 0x000000ffff085224 */ /* 0x000fc400078e0006 */
[----:B------:R-:W-:Y:S01]  /*0560*/  @P4 IMAD.MOV.U32 R10, RZ, RZ, R6 ;  /* 0x000000ffff0a4224 */ /* 0x000fe200078e0006 */
[----:B------:R-:W-:Y:S06]  /*0570*/  @!P6 BRA `(.L_x_4) ;  /* 0x00000000002ce947 */ /* 0x000fec0003800000 */
[----:B------:R-:W-:Y:S01]  /*0580*/  @P2 IMAD.MOV.U32 R11, RZ, RZ, R5 ;  /* 0x000000ffff0b2224 */ /* 0x000fe200078e0005 */
[----:B------:R-:W-:Y:S01]  /*0590*/  LOP3.LUT R7, R7, 0x1f, RZ, 0xc0, !PT ;  /* 0x0000001f07077812 */ /* 0x000fe200078ec0ff */
[----:B------:R-:W-:Y:S01]  /*05a0*/  @P1 IMAD.MOV.U32 R11, RZ, RZ, R14 ;  /* 0x000000ffff0b1224 */ /* 0x000fe200078e000e */
[----:B------:R-:W-:Y:S01]  /*05b0*/  @P0 MOV R11, R15 ;  /* 0x0000000f000b0202 */ /* 0x000fe20000000f00 */
[----:B------:R-:W-:Y:S01]  /*05c0*/  @P3 IMAD.MOV.U32 R11, RZ, RZ, R16 ;  /* 0x000000ffff0b3224 */ /* 0x000fe200078e0010 */
[----:B------:R-:W-:Y:S01]  /*05d0*/  ISETP.EQ.AND P0, PT, R12, 0x8, PT ;  /* 0x000000080c00780c */ /* 0x000fe20003f02270 */
[----:B------:R-:W-:Y:S01]  /*05e0*/  @P5 IMAD.MOV.U32 R11, RZ, RZ, R17 ;  /* 0x000000ffff0b5224 */ /* 0x000fe200078e0011 */
[----:B------:R-:W-:Y:S01]  /*05f0*/  SHF.L.W.U32.HI R8, R10, R7, R8 ;  /* 0x000000070a087219 */ /* 0x000fe20000010e08 */
[----:B------:R-:W-:-:S10]  /*0600*/  @P4 IMAD.MOV.U32 R11, RZ, RZ, R18 ;  /* 0x000000ffff0b4224 */ /* 0x000fd400078e0012 */
[----:B------:R-:W-:-:S05]  /*0610*/  @P0 IMAD.MOV.U32 R11, RZ, RZ, R6 ;  /* 0x000000ffff0b0224 */ /* 0x000fca00078e0006 */
[----:B------:R-:W-:-:S07]  /*0620*/  SHF.L.W.U32.HI R10, R11, R7, R10 ;  /* 0x000000070b0a7219 */ /* 0x000fce0000010e0a */
.L_x_4:
[----:B------:R-:W-:Y:S05]  /*0630*/  BSYNC.RECONVERGENT B1 ;  /* 0x0000000000017941 */ /* 0x000fea0003800200 */
.L_x_3:
[C---:B------:R-:W-:Y:S01]  /*0640*/  SHF.L.W.U32.HI R11, R10.reuse, 0x2, R8 ;  /* 0x000000020a0b7819 */ /* 0x040fe20000010e08 */
[----:B------:R-:W-:Y:S01]  /*0650*/  IMAD.SHL.U32 R10, R10, 0x4, RZ ;  /* 0x000000040a0a7824 */ /* 0x000fe200078e00ff */
[----:B------:R-:W-:Y:S01]  /*0660*/  UMOV UR4, 0x54442d19 ;  /* 0x54442d1900047882 */ /* 0x000fe20000000000 */
[----:B------:R-:W-:Y:S01]  /*0670*/  UMOV UR5, 0x3bf921fb ;  /* 0x3bf921fb00057882 */ /* 0x000fe20000000000 */
[----:B------:R-:W-:Y:S02]  /*0680*/  SHF.R.S32.HI R6, RZ, 0x1f, R11 ;  /* 0x0000001fff067819 */ /* 0x000fe4000001140b */
[----:B------:R-:W-:Y:S02]  /*0690*/  ISETP.GE.AND P0, PT, R0, RZ, PT ;  /* 0x000000ff0000720c */ /* 0x000fe40003f06270 */
[C---:B------:R-:W-:Y:S02]  /*06a0*/  LOP3.LUT R12, R6.reuse, R10, RZ, 0x3c, !PT ;  /* 0x0000000a060c7212 */ /* 0x040fe400078e3cff */
[----:B------:R-:W-:-:S02]  /*06b0*/  LOP3.LUT R13, R6, R11, RZ, 0x3c, !PT ;  /* 0x0000000b060d7212 */ /* 0x000fc400078e3cff */
[----:B------:R-:W-:Y:S02]  /*06c0*/  SHF.R.U32.HI R8, RZ, 0x1e, R8 ;  /* 0x0000001eff087819 */ /* 0x000fe40000011608 */
[----:B------:R-:W0:Y:S01]  /*06d0*/  I2F.F64.S64 R6, R12 ;  /* 0x0000000c00067312 */ /* 0x000e220000301c00 */
[C---:B------:R-:W-:Y:S02]  /*06e0*/  LOP3.LUT R0, R11.reuse, R0, RZ, 0x3c, !PT ;  /* 0x000000000b007212 */ /* 0x040fe400078e3cff */
[----:B------:R-:W-:Y:S02]  /*06f0*/  LEA.HI R10, R11, R8, RZ, 0x1 ;  /* 0x000000080b0a7211 */ /* 0x000fe400078f08ff */
[----:B------:R-:W-:-:S03]  /*0700*/  ISETP.GE.AND P1, PT, R0, RZ, PT ;  /* 0x000000ff0000720c */ /* 0x000fc60003f26270 */
[----:B------:R-:W-:-:S04]  /*0710*/  IMAD.MOV R0, RZ, RZ, -R10 ;  /* 0x000000ffff007224 */ /* 0x000fc800078e0a0a */
[----:B------:R-:W-:Y:S01]  /*0720*/  @!P0 IMAD.MOV.U32 R10, RZ, RZ, R0 ;  /* 0x000000ffff0a8224 */ /* 0x000fe200078e0000 */
[----:B0-----:R-:W-:-:S10]  /*0730*/  DMUL R6, R6, UR4 ;  /* 0x0000000406067c28 */ /* 0x001fd40008000000 */
[----:B------:R-:W0:Y:S02]  /*0740*/  F2F.F32.F64 R6, R6 ;  /* 0x0000000600067310 */ /* 0x000e240000301000 */
[----:B0-----:R-:W-:-:S07]  /*0750*/  FSEL R11, -R6, R6, !P1 ;  /* 0x00000006060b7208 */ /* 0x001fce0004800100 */
.L_x_1:
[----:B------:R-:W-:Y:S05]  /*0760*/  BSYNC.RECONVERGENT B0 ;  /* 0x0000000000007941 */ /* 0x000fea0003800200 */
.L_x_0:
[----:B------:R-:W-:Y:S01]  /*0770*/  FMUL R20, R9, 4 ;  /* 0x4080000009147820 */ /* 0x000fe20000400000 */
[----:B------:R-:W-:Y:S01]  /*0780*/  LOP3.LUT R0, R10, 0x1, RZ, 0xc0, !PT ;  /* 0x000000010a007812 */ /* 0x000fe200078ec0ff */
[----:B------:R-:W-:Y:S01]  /*0790*/  FMUL R13, R11, R11 ;  /* 0x0000000b0b0d7220 */ /* 0x000fe20000400000 */
[----:B------:R-:W-:Y:S01]  /*07a0*/  MOV R6, 0x37cbac00 ;  /* 0x37cbac0000067802 */ /* 0x000fe20000000f00 */
[----:B------:R-:W-:Y:S01]  /*07b0*/  FMUL R21, R20, 0.63661974668502807617 ;  /* 0x3f22f98314157820 */ /* 0x000fe20000400000 */
[----:B------:R-:W-:Y:S01]  /*07c0*/  ISETP.NE.U32.AND P0, PT, R0, 0x1, PT ;  /* 0x000000010000780c */ /* 0x000fe20003f05070 */
[----:B------:R-:W-:Y:S01]  /*07d0*/  IMAD.MOV.U32 R7, RZ, RZ, 0x3d2aaabb ;  /* 0x3d2aaabbff077424 */ /* 0x000fe200078e00ff */
[----:B------:R-:W-:Y:S01]  /*07e0*/  LOP3.LUT P1, RZ, R10, 0x2, RZ, 0xc0, !PT ;  /* 0x000000020aff7812 */ /* 0x000fe2000782c0ff */
[----:B------:R-:W-:Y:S01]  /*07f0*/  FFMA R0, R13, R6, -0.0013887860113754868507 ;  /* 0xbab607ed0d007423 */ /* 0x000fe20000000006 */
[----:B------:R-:W-:Y:S01]  /*0800*/  IMAD.MOV.U32 R8, RZ, RZ, 0x3effffff ;  /* 0x3effffffff087424 */ /* 0x000fe200078e00ff */
[----:B------:R-:W0:Y:S01]  /*0810*/  F2I.NTZ R21, R21 ;  /* 0x0000001500157305 */ /* 0x000e220000203100 */
[----:B------:R-:W-:Y:S01]  /*0820*/  FSEL R12, R7, 0.0083327032625675201416, !P0 ;  /* 0x3c0885e4070c7808 */ /* 0x000fe20004000000 */
[----:B------:R-:W-:Y:S01]  /*0830*/  BSSY.RECONVERGENT B0, `(.L_x_5) ;  /* 0x0000071000007945 */ /* 0x000fe20003800200 */
[----:B------:R-:W-:-:S02]  /*0840*/  FSEL R0, R0, -0.00019574658654164522886, !P0 ;  /* 0xb94d415300007808 */ /* 0x000fc40004000000 */
[----:B------:R-:W-:-:S03]  /*0850*/  FSEL R10, -R8, -0.16666662693023681641, !P0 ;  /* 0xbe2aaaa8080a7808 */ /* 0x000fc60004000100 */
[----:B------:R-:W-:Y:S01]  /*0860*/  FFMA R12, R13, R0, R12 ;  /* 0x000000000d0c7223 */ /* 0x000fe2000000000c */
[----:B------:R-:W-:Y:S02]  /*0870*/  FSEL R0, R11, 1, P0 ;  /* 0x3f8000000b007808 */ /* 0x000fe40000000000 */
[----:B------:R-:W-:Y:S01]  /*0880*/  FSETP.GE.AND P0, PT, |R20|, 105615, PT ;  /* 0x47ce47801400780b */ /* 0x000fe20003f06200 */
[C---:B------:R-:W-:Y:S02]  /*0890*/  FFMA R10, R13.reuse, R12, R10 ;  /* 0x0000000c0d0a7223 */ /* 0x040fe4000000000a */
[----:B------:R-:W-:Y:S01]  /*08a0*/  FFMA R13, R13, R0, RZ ;  /* 0x000000000d0d7223 */ /* 0x000fe200000000ff */
[----:B0-----:R-:W-:-:S03]  /*08b0*/  I2FP.F32.S32 R11, R21 ;  /* 0x00000015000b7245 */ /* 0x001fc60000201400 */
[----:B------:R-:W-:Y:S02]  /*08c0*/  FFMA R0, R13, R10, R0 ;  /* 0x0000000a0d007223 */ /* 0x000fe40000000000 */
[C---:B------:R-:W-:Y:S02]  /*08d0*/  FFMA R12, R11.reuse, -1.5707962512969970703, R20 ;  /* 0xbfc90fda0b0c7823 */ /* 0x040fe40000000014 */
[----:B------:R-:W-:Y:S02]  /*08e0*/  @P1 FADD R0, RZ, -R0 ;  /* 0x80000000ff001221 */ /* 0x000fe40000000000 */
[C---:B------:R-:W-:Y:S02]  /*08f0*/  FFMA R12, R11.reuse, -7.5497894158615963534e-08, R12 ;  /* 0xb3a221680b0c7823 */ /* 0x040fe4000000000c */
[----:B------:R-:W-:Y:S02]  /*0900*/  FFMA R19, R0, 0.5, R9 ;  /* 0x3f00000000137823 */ /* 0x000fe40000000009 */
[----:B------:R-:W-:Y:S01]  /*0910*/  FFMA R11, R11, -5.3903029534742383927e-15, R12 ;  /* 0xa7c234c50b0b7823 */ /* 0x000fe2000000000c */
[----:B------:R-:W-:Y:S06]  /*0920*/  @!P0 BRA `(.L_x_6) ;  /* 0x0000000400848947 */ /* 0x000fec0003800000 */
[----:B------:R-:W-:-:S13]  /*0930*/  FSETP.NEU.AND P0, PT, |R20|, +INF , PT ;  /* 0x7f8000001400780b */ /* 0x000fda0003f0d200 */
[----:B------:R-:W-:Y:S05]  /*0940*/  @!P0 BRA `(.L_x_7) ;  /* 0x0000000400748947 */ /* 0x000fea0003800000 */
[----:B------:R-:W-:Y:S01]  /*0950*/  IMAD.SHL.U32 R0, R20, 0x100, RZ ;  /* 0x0000010014007824 */ /* 0x000fe200078e00ff */
[----:B------:R-:W0:Y:S01]  /*0960*/  LDCU.64 UR8, c[0x4][URZ] ;  /* 0x01000000ff0877ac */ /* 0x000e220008000a00 */
[----:B------:R-:W-:Y:S02]  /*0970*/  IMAD.MOV.U32 R21, RZ, RZ, RZ ;  /* 0x000000ffff157224 */ /* 0x000fe400078e00ff */
[----:B------:R-:W-:Y:S01]  /*0980*/  IMAD.MOV.U32 R22, RZ, RZ, RZ ;  /* 0x000000ffff167224 */ /* 0x000fe200078e00ff */
[----:B------:R-:W-:Y:S01]  /*0990*/  LOP3.LUT R0, R0, 0x80000000, RZ, 0xfc, !PT ;  /* 0x8000000000007812 */ /* 0x000fe200078efcff */
[----:B------:R-:W-:Y:S01]  /*09a0*/  UMOV UR5, URZ ;  /* 0x000000ff00057c82 */ /* 0x000fe20008000000 */
[----:B------:R-:W-:-:S05]  /*09b0*/  UMOV UR4, URZ ;  /* 0x000000ff00047c82 */ /* 0x000fca0008000000 */
.L_x_8:
        /* <DEDUP_REMOVED lines=29> */
[----:B------:R-:W-:-:S04]  /*0b90*/  SHF.R.U32.HI R0, RZ, 0x5, R0 ;  /* 0x00000005ff007819 */ /* 0x000fc80000011600 */
[----:B------:R-:W-:-:S04]  /*0ba0*/  LEA R22, -R0, RZ, 0x2 ;  /* 0x000000ff00167211 */ /* 0x000fc800078e11ff */
[C---:B------:R-:W-:Y:S02]  /*0bb0*/  ISETP.EQ.AND P3, PT, R22.reuse, -0x18, PT ;  /* 0xffffffe81600780c */ /* 0x040fe40003f62270 */
[C---:B------:R-:W-:Y:S02]  /*0bc0*/  ISETP.EQ.AND P4, PT, R22.reuse, -0x14, PT ;  /* 0xffffffec1600780c */ /* 0x040fe40003f82270 */
[C---:B------:R-:W-:Y:S02]  /*0bd0*/  ISETP.EQ.AND P2, PT, R22.reuse, -0x10, PT ;  /* 0xfffffff01600780c */ /* 0x040fe40003f42270 */
[C---:B------:R-:W-:Y:S02]  /*0be0*/  ISETP.EQ.AND P1, PT, R22.reuse, -0xc, PT ;  /* 0xfffffff41600780c */ /* 0x040fe40003f22270 */
[C---:B------:R-:W-:Y:S02]  /*0bf0*/  ISETP.EQ.AND P0, PT, R22.reuse, -0x8, PT ;  /* 0xfffffff81600780c */ /* 0x040fe40003f02270 */
[----:B------:R-:W-:-:S03]  /*0c00*/  ISETP.EQ.AND P5, PT, R22, RZ, PT ;  /* 0x000000ff1600720c */ /* 0x000fc60003fa2270 */
[--C-:B------:R-:W-:Y:S01]  /*0c10*/  @P3 IMAD.MOV.U32 R0, RZ, RZ, R5.reuse ;  /* 0x000000ffff003224 */ /* 0x100fe200078e0005 */
[C---:B------:R-:W-:Y:S01]  /*0c20*/  ISETP.EQ.AND P3, PT, R22.reuse, -0x4, PT ;  /* 0xfffffffc1600780c */ /* 0x040fe20003f62270 */
[----:B------:R-:W-:Y:S02]  /*0c30*/  @P4 IMAD.MOV.U32 R11, RZ, RZ, R5 ;  /* 0x000000ffff0b4224 */ /* 0x000fe400078e0005 */
[--C-:B------:R-:W-:Y:S01]  /*0c40*/  @P4 IMAD.MOV.U32 R0, RZ, RZ, R14.reuse ;  /* 0x000000ffff004224 */ /* 0x100fe200078e000e */
[----:B------:R-:W-:Y:S01]  /*0c50*/  ISETP.EQ.AND P4, PT, R22, 0x4, PT ;  /* 0x000000041600780c */ /* 0x000fe20003f82270 */
[----:B------:R-:W-:Y:S02]  /*0c60*/  @P2 IMAD.MOV.U32 R11, RZ, RZ, R14 ;  /* 0x000000ffff0b2224 */ /* 0x000fe400078e000e */
[--C-:B------:R-:W-:Y:S01]  /*0c70*/  @P1 IMAD.MOV.U32 R11, RZ, RZ, R15.reuse ;  /* 0x000000ffff0b1224 */ /* 0x100fe200078e000f */
[----:B------:R-:W-:Y:S01]  /*0c80*/  @P0 MOV R11, R16 ;  /* 0x00000010000b0202 */ /* 0x000fe20000000f00 */
[----:B------:R-:W-:-:S02]  /*0c90*/  @P2 IMAD.MOV.U32 R0, RZ, RZ, R15 ;  /* 0x000000ffff002224 */ /* 0x000fc400078e000f */
[----:B------:R-:W-:Y:S02]  /*0ca0*/  @P1 IMAD.MOV.U32 R0, RZ, RZ, R16 ;  /* 0x000000ffff001224 */ /* 0x000fe400078e0010 */
[----:B------:R-:W-:Y:S02]  /*0cb0*/  @P3 IMAD.MOV.U32 R11, RZ, RZ, R17 ;  /* 0x000000ffff0b3224 */ /* 0x000fe400078e0011 */
[--C-:B------:R-:W-:Y:S02]  /*0cc0*/  @P5 IMAD.MOV.U32 R11, RZ, RZ, R18.reuse ;  /* 0x000000ffff0b5224 */ /* 0x100fe400078e0012 */
[----:B------:R-:W-:Y:S02]  /*0cd0*/  @P4 IMAD.MOV.U32 R11, RZ, RZ, R21 ;  /* 0x000000ffff0b4224 */ /* 0x000fe400078e0015 */
[----:B------:R-:W-:Y:S02]  /*0ce0*/  @P0 IMAD.MOV.U32 R0, RZ, RZ, R17 ;  /* 0x000000ffff000224 */ /* 0x000fe400078e0011 */
[----:B------:R-:W-:-:S02]  /*0cf0*/  @P3 IMAD.MOV.U32 R0, RZ, RZ, R18 ;  /* 0x000000ffff003224 */ /* 0x000fc400078e0012 */
[----:B------:R-:W-:Y:S02]  /*0d00*/  @P5 IMAD.MOV.U32 R0, RZ, RZ, R21 ;  /* 0x000000ffff005224 */ /* 0x000fe400078e0015 */
[----:B------:R-:W-:Y:S01]  /*0d10*/  IMAD.MOV.U32 R12, RZ, RZ, R11 ;  /* 0x000000ffff0c7224 */ /* 0x000fe200078e000b */
[----:B------:R-:W-:Y:S06]  /*0d20*/  @!P6 BRA `(.L_x_10) ;  /* 0x00000000002ce947 */ /* 0x000fec0003800000 */
[----:B------:R-:W-:Y:S01]  /*0d30*/  @P2 MOV R13, R5 ;  /* 0x00000005000d2202 */ /* 0x000fe20000000f00 */
[----:B------:R-:W-:Y:S01]  /*0d40*/  @P1 IMAD.MOV.U32 R13, RZ, RZ, R14 ;  /* 0x000000ffff0d1224 */ /* 0x000fe200078e000e */
[----:B------:R-:W-:Y:S01]  /*0d50*/  LOP3.LUT R11, R10, 0x1f, RZ, 0xc0, !PT ;  /* 0x0000001f0a0b7812 */ /* 0x000fe200078ec0ff */
[----:B------:R-:W-:Y:S01]  /*0d60*/  @P0 IMAD.MOV.U32 R13, RZ, RZ, R15 ;  /* 0x000000ffff0d0224 */ /* 0x000fe200078e000f */
[----:B------:R-:W-:Y:S01]  /*0d70*/  ISETP.EQ.AND P0, PT, R22, 0x8, PT ;  /* 0x000000081600780c */ /* 0x000fe20003f02270 */
[----:B------:R-:W-:Y:S01]  /*0d80*/  @P3 IMAD.MOV.U32 R13, RZ, RZ, R16 ;  /* 0x000000ffff0d3224 */ /* 0x000fe200078e0010 */
[----:B------:R-:W-:Y:S01]  /*0d90*/  SHF.L.W.U32.HI R0, R12, R11, R0 ;  /* 0x0000000b0c007219 */ /* 0x000fe20000010e00 */
[----:B------:R-:W-:Y:S02]  /*0da0*/  @P5 IMAD.MOV.U32 R13, RZ, RZ, R17 ;  /* 0x000000ffff0d5224 */ /* 0x000fe400078e0011 */
[----:B------:R-:W-:-:S08]  /*0db0*/  @P4 IMAD.MOV.U32 R13, RZ, RZ, R18 ;  /* 0x000000ffff0d4224 */ /* 0x000fd000078e0012 */
[----:B------:R-:W-:-:S05]  /*0dc0*/  @P0 IMAD.MOV.U32 R13, RZ, RZ, R21 ;  /* 0x000000ffff0d0224 */ /* 0x000fca00078e0015 */
[----:B------:R-:W-:-:S07]  /*0dd0*/  SHF.L.W.U32.HI R12, R13, R11, R12 ;  /* 0x0000000b0d0c7219 */ /* 0x000fce0000010e0c */
.L_x_10:
[----:B------:R-:W-:Y:S05]  /*0de0*/  BSYNC.RECONVERGENT B1 ;  /* 0x0000000000017941 */ /* 0x000fea0003800200 */
.L_x_9:
        /* <DEDUP_REMOVED lines=9> */
[C---:B------:R-:W-:Y:S02]  /*0e80*/  LOP3.LUT R20, R21.reuse, R20, RZ, 0x3c, !PT ;  /* 0x0000001415147212 */ /* 0x040fe400078e3cff */
[----:B------:R-:W0:Y:S01]  /*0e90*/  I2F.F64.S64 R10, R10 ;  /* 0x0000000a000a7312 */ /* 0x000e220000301c00 */
[----:B------:R-:W-:Y:S02]  /*0ea0*/  LEA.HI R21, R21, R0, RZ, 0x1 ;  /* 0x0000000015157211 */ /* 0x000fe400078f08ff */
[----:B------:R-:W-:Y:S02]  /*0eb0*/  ISETP.GE.AND P1, PT, R20, RZ, PT ;  /* 0x000000ff1400720c */ /* 0x000fe40003f26270 */
[----:B------:R-:W-:-:S05]  /*0ec0*/  IADD3 R0, PT, PT, -R21, RZ, RZ ;  /* 0x000000ff15007210 */ /* 0x000fca0007ffe1ff */
[----:B------:R-:W-:Y:S01]  /*0ed0*/  @!P0 IMAD.MOV.U32 R21, RZ, RZ, R0 ;  /* 0x000000ffff158224 */ /* 0x000fe200078e0000 */
[----:B0-----:R-:W-:-:S10]  /*0ee0*/  DMUL R12, R10, UR4 ;  /* 0x000000040a0c7c28 */ /* 0x001fd40008000000 */
[----:B------:R-:W0:Y:S02]  /*0ef0*/  F2F.F32.F64 R12, R12 ;  /* 0x0000000c000c7310 */ /* 0x000e240000301000 */
[----:B0-----:R-:W-:Y:S01]  /*0f00*/  FSEL R11, -R12, R12, !P1 ;  /* 0x0000000c0c0b7208 */ /* 0x001fe20004800100 */
[----:B------:R-:W-:Y:S06]  /*0f10*/  BRA `(.L_x_6) ;  /* 0x0000000000087947 */ /* 0x000fec0003800000 */
.L_x_7:
[----:B------:R-:W-:Y:S01]  /*0f20*/  FMUL R11, RZ, R20 ;  /* 0x00000014ff0b7220 */ /* 0x000fe20000400000 */
[----:B------:R-:W-:-:S07]  /*0f30*/  IMAD.MOV.U32 R21, RZ, RZ, RZ ;  /* 0x000000ffff157224 */ /* 0x000fce00078e00ff */
.L_x_6:
[----:B------:R-:W-:Y:S05]  /*0f40*/  BSYNC.RECONVERGENT B0 ;  /* 0x0000000000007941 */ /* 0x000fea0003800200 */
.L_x_5:
[----:B------:R-:W-:Y:S01]  /*0f50*/  FMUL R20, R9, 8 ;  /* 0x4100000009147820 */ /* 0x000fe20000400000 */
[----:B------:R-:W-:Y:S01]  /*0f60*/  LOP3.LUT R0, R21, 0x1, RZ, 0xc0, !PT ;  /* 0x0000000115007812 */ /* 0x000fe200078ec0ff */
[----:B------:R-:W-:Y:S01]  /*0f70*/  FMUL R13, R11, R11 ;  /* 0x0000000b0b0d7220 */ /* 0x000fe20000400000 */
[----:B------:R-:W-:Y:S01]  /*0f80*/  LOP3.LUT P1, RZ, R21, 0x2, RZ, 0xc0, !PT ;  /* 0x0000000215ff7812 */ /* 0x000fe2000782c0ff */
[----:B------:R-:W-:Y:S01]  /*0f90*/  FMUL R22, R20, 0.63661974668502807617 ;  /* 0x3f22f98314167820 */ /* 0x000fe20000400000 */
[----:B------:R-:W-:Y:S01]  /*0fa0*/  ISETP.NE.U32.AND P0, PT, R0, 0x1, PT ;  /* 0x000000010000780c */ /* 0x000fe20003f05070 */
[----:B------:R-:W-:Y:S01]  /*0fb0*/  FFMA R0, R13, R6, -0.0013887860113754868507 ;  /* 0xbab607ed0d007423 */ /* 0x000fe20000000006 */
[----:B------:R-:W-:Y:S02]  /*0fc0*/  BSSY.RECONVERGENT B0, `(.L_x_11) ;  /* 0x0000073000007945 */ /* 0x000fe40003800200 */
[----:B------:R-:W-:Y:S01]  /*0fd0*/  FSEL R10, R7, 0.0083327032625675201416, !P0 ;  /* 0x3c0885e4070a7808 */ /* 0x000fe20004000000 */
[----:B------:R-:W0:Y:S01]  /*0fe0*/  F2I.NTZ R22, R22 ;  /* 0x0000001600167305 */ /* 0x000e220000203100 */
        /* <DEDUP_REMOVED lines=12> */
[----:B------:R-:W-:Y:S02]  /*10b0*/  FFMA R19, R0, 0.25, R19 ;  /* 0x3e80000000137823 */ /* 0x000fe40000000013 */
        /* <DEDUP_REMOVED lines=11> */
.L_x_14:
[----:B0-----:R-:W-:Y:S01]  /*1170*/  MOV R11, UR9 ;  /* 0x00000009000b7c02 */ /* 0x001fe20008000f00 */
        /* <DEDUP_REMOVED lines=11> */
[C---:B------:R-:W-:Y:S02]  /*1230*/  ISETP.EQ.AND P5, PT, R22.reuse, 0x14, PT ;  /* 0x000000141600780c */ /* 0x040fe40003fa2270 */
[----:B------:R-:W-:Y:S01]  /*1240*/  IADD3 R22, PT, PT, R22, 0x4, RZ ;  /* 0x0000000416167810 */ /* 0x000fe20007ffe0ff */
[----:B--2---:R-:W-:-:S03]  /*1250*/  IMAD.WIDE.U32 R12, R11, R0, RZ ;  /* 0x000000000b0c7225 */ /* 0x004fc600078e00ff */
[----:B------:R-:W-:-:S04]  /*1260*/  IADD3 R12, P6, PT, R12, R21, RZ ;  /* 0x000000150c0c7210 */ /* 0x000fc80007fde0ff */
[----:B------:R-:W-:Y:S01]  /*1270*/  IADD3.X R21, PT, PT, R13, UR5, RZ, P6, !PT ;  /* 0x000000050d157c10 */ /* 0x000fe2000b7fe4ff */
[--C-:B------:R-:W-:Y:S02]  /*1280*/  @P0 IMAD.MOV.U32 R5, RZ, RZ, R12.reuse ;  /* 0x000000ffff050224 */ /* 0x100fe400078e000c */
[--C-:B------:R-:W-:Y:S02]  /*1290*/  @P1 IMAD.MOV.U32 R14, RZ, RZ, R12.reuse ;  /* 0x000000ffff0e1224 */ /* 0x100fe400078e000c */
        /* <DEDUP_REMOVED lines=23> */
[----:B------:R-:W-:Y:S01]  /*1410*/  @P2 IMAD.MOV.U32 R11, RZ, RZ, R14 ;  /* 0x000000ffff0b2224 */ /* 0x000fe200078e000e */
[----:B------:R-:W-:Y:S01]  /*1420*/  @P2 MOV R0, R15 ;  /* 0x0000000f00002202 */ /* 0x000fe20000000f00 */
[----:B------:R-:W-:Y:S02]  /*1430*/  @P1 IMAD.MOV.U32 R11, RZ, RZ, R15 ;  /* 0x000000ffff0b1224 */ /* 0x000fe400078e000f */
[----:B------:R-:W-:-:S02]  /*1440*/  @P0 IMAD.MOV.U32 R11, RZ, RZ, R16 ;  /* 0x000000ffff0b0224 */ /* 0x000fc400078e0010 */
[----:B------:R-:W-:Y:S02]  /*1450*/  @P1 IMAD.MOV.U32 R0, RZ, RZ, R16 ;  /* 0x000000ffff001224 */ /* 0x000fe400078e0010 */
[--C-:B------:R-:W-:Y:S01]  /*1460*/  @P3 IMAD.MOV.U32 R11, RZ, RZ, R17.reuse ;  /* 0x000000ffff0b3224 */ /* 0x100fe200078e0011 */
[----:B------:R-:W-:Y:S01]  /*1470*/  @P5 MOV R11, R18 ;  /* 0x00000012000b5202 */ /* 0x000fe20000000f00 */
[----:B------:R-:W-:Y:S02]  /*1480*/  @P0 IMAD.MOV.U32 R0, RZ, RZ, R17 ;  /* 0x000000ffff000224 */ /* 0x000fe400078e0011 */
[--C-:B------:R-:W-:Y:S02]  /*1490*/  @P4 IMAD.MOV.U32 R11, RZ, RZ, R21.reuse ;  /* 0x000000ffff0b4224 */ /* 0x100fe400078e0015 */
[----:B------:R-:W-:Y:S02]  /*14a0*/  @P3 IMAD.MOV.U32 R0, RZ, RZ, R18 ;  /* 0x000000ffff003224 */ /* 0x000fe400078e0012 */
[----:B------:R-:W-:-:S02]  /*14b0*/  @P5 IMAD.MOV.U32 R0, RZ, RZ, R21 ;  /* 0x000000ffff005224 */ /* 0x000fc400078e0015 */
[----:B------:R-:W-:Y:S01]  /*14c0*/  IMAD.MOV.U32 R12, RZ, RZ, R11 ;  /* 0x000000ffff0c7224 */ /* 0x000fe200078e000b */
[----:B------:R-:W-:Y:S06]  /*14d0*/  @!P6 BRA `(.L_x_16) ;  /* 0x00000000002ce947 */ /* 0x000fec0003800000 */
[----:B------:R-:W-:Y:S01]  /*14e0*/  @P2 IMAD.MOV.U32 R13, RZ, RZ, R5 ;  /* 0x000000ffff0d2224 */ /* 0x000fe200078e0005 */
[----:B------:R-:W-:Y:S01]  /*14f0*/  LOP3.LUT R11, R10, 0x1f, RZ, 0xc0, !PT ;  /* 0x0000001f0a0b7812 */ /* 0x000fe200078ec0ff */
[----:B------:R-:W-:Y:S02]  /*1500*/  @P1 IMAD.MOV.U32 R13, RZ, RZ, R14 ;  /* 0x000000ffff0d1224 */ /* 0x000fe400078e000e */
[----:B------:R-:W-:Y:S01]  /*1510*/  @P0 IMAD.MOV.U32 R13, RZ, RZ, R15 ;  /* 0x000000ffff0d0224 */ /* 0x000fe200078e000f */
[----:B------:R-:W-:Y:S02]  /*1520*/  ISETP.EQ.AND P0, PT, R22, 0x8, PT ;  /* 0x000000081600780c */ /* 0x000fe40003f02270 */
[----:B------:R-:W-:Y:S01]  /*1530*/  @P3 MOV R13, R16 ;  /* 0x00000010000d3202 */ /* 0x000fe20000000f00 */
[----:B------:R-:W-:Y:S01]  /*1540*/  @P5 IMAD.MOV.U32 R13, RZ, RZ, R17 ;  /* 0x000000ffff0d5224 */ /* 0x000fe200078e0011 */
[----:B------:R-:W-:Y:S01]  /*1550*/  SHF.L.W.U32.HI R0, R12, R11, R0 ;  /* 0x0000000b0c007219 */ /* 0x000fe20000010e00 */
[----:B------:R-:W-:-:S08]  /*1560*/  @P4 IMAD.MOV.U32 R13, RZ, RZ, R18 ;  /* 0x000000ffff0d4224 */ /* 0x000fd000078e0012 */
[----:B------:R-:W-:-:S05]  /*1570*/  @P0 IMAD.MOV.U32 R13, RZ, RZ, R21 ;  /* 0x000000ffff0d0224 */ /* 0x000fca00078e0015 */
[----:B------:R-:W-:-:S07]  /*1580*/  SHF.L.W.U32.HI R12, R13, R11, R12 ;  /* 0x0000000b0d0c7219 */ /* 0x000fce0000010e0c */
.L_x_16:
[----:B------:R-:W-:Y:S05]  /*1590*/  BSYNC.RECONVERGENT B1 ;  /* 0x0000000000017941 */ /* 0x000fea0003800200 */
.L_x_15:
        /* <DEDUP_REMOVED lines=12> */
[----:B------:R-:W-:-:S03]  /*1660*/  ISETP.GE.AND P1, PT, R20, RZ, PT ;  /* 0x000000ff1400720c */ /* 0x000fc60003f26270 */
[----:B------:R-:W-:-:S04]  /*1670*/  IMAD.MOV R0, RZ, RZ, -R22 ;  /* 0x000000ffff007224 */ /* 0x000fc800078e0a16 */
[----:B------:R-:W-:Y:S01]  /*1680*/  @!P0 IMAD.MOV.U32 R22, RZ, RZ, R0 ;  /* 0x000000ffff168224 */ /* 0x000fe200078e0000 */
[----:B0-----:R-:W-:-:S10]  /*1690*/  DMUL R12, R10, UR4 ;  /* 0x000000040a0c7c28 */ /* 0x001fd40008000000 */
[----:B------:R-:W0:Y:S02]  /*16a0*/  F2F.F32.F64 R12, R12 ;  /* 0x0000000c000c7310 */ /* 0x000e240000301000 */
[----:B0-----:R-:W-:Y:S01]  /*16b0*/  FSEL R11, -R12, R12, !P1 ;  /* 0x0000000c0c0b7208 */ /* 0x001fe20004800100 */
[----:B------:R-:W-:Y:S06]  /*16c0*/  BRA `(.L_x_12) ;  /* 0x0000000000087947 */ /* 0x000fec0003800000 */
.L_x_13:
[----:B------:R-:W-:Y:S01]  /*16d0*/  FMUL R11, RZ, R20 ;  /* 0x00000014ff0b7220 */ /* 0x000fe20000400000 */
[----:B------:R-:W-:-:S07]  /*16e0*/  MOV R22, RZ ;  /* 0x000000ff00167202 */ /* 0x000fce0000000f00 */
.L_x_12:
[----:B------:R-:W-:Y:S05]  /*16f0*/  BSYNC.RECONVERGENT B0 ;  /* 0x0000000000007941 */ /* 0x000fea0003800200 */
.L_x_11:
[----:B------:R-:W-:Y:S01]  /*1700*/  FMUL R20, R9, 16 ;  /* 0x4180000009147820 */ /* 0x000fe20000400000 */
[C---:B------:R-:W-:Y:S01]  /*1710*/  LOP3.LUT R0, R22.reuse, 0x1, RZ, 0xc0, !PT ;  /* 0x0000000116007812 */ /* 0x040fe200078ec0ff */
        /* <DEDUP_REMOVED lines=20> */
[----:B------:R-:W-:Y:S02]  /*1860*/  FFMA R19, R0, 0.125, R19 ;  /* 0x3e00000000137823 */ /* 0x000fe40000000013 */
        /* <DEDUP_REMOVED lines=11> */
.L_x_20:
        /* <DEDUP_REMOVED lines=43> */
[----:B------:R-:W-:Y:S02]  /*1bd0*/  @P1 IMAD.MOV.U32 R11, RZ, RZ, R15 ;  /* 0x000000ffff0b1224 */ /* 0x000fe400078e000f */
[----:B------:R-:W-:-:S02]  /*1be0*/  @P0 IMAD.MOV.U32 R11, RZ, RZ, R16 ;  /* 0x000000ffff0b0224 */ /* 0x000fc400078e0010 */
[----:B------:R-:W-:Y:S01]  /*1bf0*/  @P2 IMAD.MOV.U32 R0, RZ, RZ, R15 ;  /* 0x000000ffff002224 */ /* 0x000fe200078e000f */
[----:B------:R-:W-:Y:S01]  /*1c00*/  @P1 MOV R0, R16 ;  /* 0x0000001000001202 */ /* 0x000fe20000000f00 */
[--C-:B------:R-:W-:Y:S02]  /*1c10*/  @P3 IMAD.MOV.U32 R11, RZ, RZ, R17.reuse ;  /* 0x000000ffff0b3224 */ /* 0x100fe400078e0011 */
[--C-:B------:R-:W-:Y:S02]  /*1c20*/  @P5 IMAD.MOV.U32 R11, RZ, RZ, R18.reuse ;  /* 0x000000ffff0b5224 */ /* 0x100fe400078e0012 */
[----:B------:R-:W-:Y:S01]  /*1c30*/  @P4 MOV R11, R21 ;  /* 0x00000015000b4202 */ /* 0x000fe20000000f00 */
[----:B------:R-:W-:Y:S02]  /*1c40*/  @P0 IMAD.MOV.U32 R0, RZ, RZ, R17 ;  /* 0x000000ffff000224 */ /* 0x000fe400078e0011 */
        /* <DEDUP_REMOVED lines=8> */
[----:B------:R-:W-:Y:S01]  /*1cd0*/  ISETP.EQ.AND P0, PT, R22, 0x8, PT ;  /* 0x000000081600780c */ /* 0x000fe20003f02270 */
[----:B------:R-:W-:Y:S01]  /*1ce0*/  @P3 IMAD.MOV.U32 R13, RZ, RZ, R16 ;  /* 0x000000ffff0d3224 */ /* 0x000fe200078e0010 */
[----:B------:R-:W-:Y:S01]  /*1cf0*/  SHF.L.W.U32.HI R0, R12, R11, R0 ;  /* 0x0000000b0c007219 */ /* 0x000fe20000010e00 */
[----:B------:R-:W-:Y:S01]  /*1d00*/  @P5 IMAD.MOV.U32 R13, RZ, RZ, R17 ;  /* 0x000000ffff0d5224 */ /* 0x000fe200078e0011 */
[----:B------:R-:W-:-:S09]  /*1d10*/  @P4 MOV R13, R18 ;  /* 0x00000012000d4202 */ /* 0x000fd20000000f00 */
[----:B------:R-:W-:-:S05]  /*1d20*/  @P0 IMAD.MOV.U32 R13, RZ, RZ, R21 ;  /* 0x000000ffff0d0224 */ /* 0x000fca00078e0015 */
[----:B------:R-:W-:-:S07]  /*1d30*/  SHF.L.W.U32.HI R12, R13, R11, R12 ;  /* 0x0000000b0d0c7219 */ /* 0x000fce0000010e0c */
.L_x_22:
[----:B------:R-:W-:Y:S05]  /*1d40*/  BSYNC.RECONVERGENT B1 ;  /* 0x0000000000017941 */ /* 0x000fea0003800200 */
.L_x_21:
        /* <DEDUP_REMOVED lines=19> */
.L_x_19:
[----:B------:R-:W-:Y:S01]  /*1e80*/  FMUL R11, RZ, R20 ;  /* 0x00000014ff0b7220 */ /* 0x000fe20000400000 */
[----:B------:R-:W-:-:S07]  /*1e90*/  IMAD.MOV.U32 R21, RZ, RZ, RZ ;  /* 0x000000ffff157224 */ /* 0x000fce00078e00ff */
.L_x_18:
[----:B------:R-:W-:Y:S05]  /*1ea0*/  BSYNC.RECONVERGENT B0 ;  /* 0x0000000000007941 */ /* 0x000fea0003800200 */
.L_x_17:
        /* <DEDUP_REMOVED lines=21> */
[----:B------:R-:W-:Y:S02]  /*2000*/  FFMA R11, R22, -7.5497894158615963534e-08, R11 ;  /* 0xb3a22168160b7823 */ /* 0x000fe4000000000b */
[----:B------:R-:W-:Y:S02]  /*2010*/  FFMA R19, R0, 0.0625, R19 ;  /* 0x3d80000000137823 */ /* 0x000fe40000000013 */
[----:B------:R-:W-:Y:S01]  /*2020*/  FFMA R11, R22, -5.3903029534742383927e-15, R11 ;  /* 0xa7c234c5160b7823 */ /* 0x000fe2000000000b */
[----:B------:R-:W-:Y:S06]  /*2030*/  @!P0 BRA `(.L_x_24) ;  /* 0x0000000400808947 */ /* 0x000fec0003800000 */
[----:B------:R-:W-:-:S13]  /*2040*/  FSETP.NEU.AND P0, PT, |R9|, +INF , PT ;  /* 0x7f8000000900780b */ /* 0x000fda0003f0d200 */
[----:B------:R-:W-:Y:S05]  /*2050*/  @!P0 BRA `(.L_x_25) ;  /* 0x0000000400708947 */ /* 0x000fea0003800000 */
[----:B------:R-:W-:Y:S01]  /*2060*/  IMAD.SHL.U32 R0, R9, 0x100, RZ ;  /* 0x0000010009007824 */ /* 0x000fe200078e00ff */
[----:B------:R-:W-:Y:S01]  /*2070*/  CS2R R20, SRZ ;  /* 0x0000000000147805 */ /* 0x000fe2000001ff00 */
[----:B------:R-:W0:Y:S03]  /*2080*/  LDCU.64 UR8, c[0x4][URZ] ;  /* 0x01000000ff0877ac */ /* 0x000e260008000a00 */
[----:B------:R-:W-:Y:S01]  /*2090*/  LOP3.LUT R0, R0, 0x80000000, RZ, 0xfc, !PT ;  /* 0x8000000000007812 */ /* 0x000fe200078efcff */
[----:B------:R-:W-:Y:S01]  /*20a0*/  UMOV UR5, URZ ;  /* 0x000000ff00057c82 */ /* 0x000fe20008000000 */
[----:B------:R-:W-:-:S05]  /*20b0*/  UMOV UR4, URZ ;  /* 0x000000ff00047c82 */ /* 0x000fca0008000000 */
.L_x_26:
[----:B0-----:R-:W-:Y:S01]  /*20c0*/  IMAD.U32 R11, RZ, RZ, UR9 ;  /* 0x00000009ff0b7e24 */ /* 0x001fe2000f8e00ff */
[----:B------:R-:W-:-:S05]  /*20d0*/  MOV R10, UR8 ;  /* 0x00000008000a7c02 */ /* 0x000fca0008000f00 */
        /* <DEDUP_REMOVED lines=15> */
[--C-:B------:R-:W-:Y:S02]  /*21d0*/  @P0 IMAD.MOV.U32 R5, RZ, RZ, R12.reuse ;  /* 0x000000ffff050224 */ /* 0x100fe400078e000c */
        /* <DEDUP_REMOVED lines=22> */
[----:B------:R-:W-:Y:S01]  /*2340*/  @P4 IMAD.MOV.U32 R0, RZ, RZ, R14 ;  /* 0x000000ffff004224 */ /* 0x000fe200078e000e */
[----:B------:R-:W-:Y:S01]  /*2350*/  ISETP.EQ.AND P4, PT, R20, 0x4, PT ;  /* 0x000000041400780c */ /* 0x000fe20003f82270 */
[--C-:B------:R-:W-:Y:S01]  /*2360*/  @P2 IMAD.MOV.U32 R0, RZ, RZ, R15.reuse ;  /* 0x000000ffff002224 */ /* 0x100fe200078e000f */
[----:B------:R-:W-:Y:S01]  /*2370*/  @P2 MOV R11, R14 ;  /* 0x0000000e000b2202 */ /* 0x000fe20000000f00 */
[----:B------:R-:W-:Y:S02]  /*2380*/  @P1 IMAD.MOV.U32 R11, RZ, RZ, R15 ;  /* 0x000000ffff0b1224 */ /* 0x000fe400078e000f */
[----:B------:R-:W-:-:S02]  /*2390*/  @P0 IMAD.MOV.U32 R11, RZ, RZ, R16 ;  /* 0x000000ffff0b0224 */ /* 0x000fc400078e0010 */
[----:B------:R-:W-:Y:S02]  /*23a0*/  @P1 IMAD.MOV.U32 R0, RZ, RZ, R16 ;  /* 0x000000ffff001224 */ /* 0x000fe400078e0010 */
[----:B------:R-:W-:Y:S02]  /*23b0*/  @P3 IMAD.MOV.U32 R11, RZ, RZ, R17 ;  /* 0x000000ffff0b3224 */ /* 0x000fe400078e0011 */
[----:B------:R-:W-:Y:S02]  /*23c0*/  @P5 IMAD.MOV.U32 R11, RZ, RZ, R18 ;  /* 0x000000ffff0b5224 */ /* 0x000fe400078e0012 */
[----:B------:R-:W-:Y:S02]  /*23d0*/  @P4 IMAD.MOV.U32 R11, RZ, RZ, R21 ;  /* 0x000000ffff0b4224 */ /* 0x000fe400078e0015 */
[----:B------:R-:W-:Y:S01]  /*23e0*/  @P0 IMAD.MOV.U32 R0, RZ, RZ, R17 ;  /* 0x000000ffff000224 */ /* 0x000fe200078e0011 */
[----:B------:R-:W-:Y:S01]  /*23f0*/  @P3 MOV R0, R18 ;  /* 0x0000001200003202 */ /* 0x000fe20000000f00 */
[----:B------:R-:W-:-:S02]  /*2400*/  @P5 IMAD.MOV.U32 R0, RZ, RZ, R21 ;  /* 0x000000ffff005224 */ /* 0x000fc400078e0015 */
[----:B------:R-:W-:Y:S01]  /*2410*/  IMAD.MOV.U32 R12, RZ, RZ, R11 ;  /* 0x000000ffff0c7224 */ /* 0x000fe200078e000b */
        /* <DEDUP_REMOVED lines=12> */
.L_x_28:
[----:B------:R-:W-:Y:S05]  /*24e0*/  BSYNC.RECONVERGENT B1 ;  /* 0x0000000000017941 */ /* 0x000fea0003800200 */
.L_x_27:
[C---:B------:R-:W-:Y:S01]  /*24f0*/  SHF.L.W.U32.HI R20, R12.reuse, 0x2, R0 ;  /* 0x000000020c147819 */ /* 0x040fe20000010e00 */
[----:B------:R-:W-:Y:S01]  /*2500*/  IMAD.SHL.U32 R10, R12, 0x4, RZ ;  /* 0x000000040c0a7824 */ /* 0x000fe200078e00ff */
[----:B------:R-:W-:Y:S01]  /*2510*/  UMOV UR4, 0x54442d19 ;  /* 0x54442d1900047882 */ /* 0x000fe20000000000 */
[----:B------:R-:W-:Y:S01]  /*2520*/  UMOV UR5, 0x3bf921fb ;  /* 0x3bf921fb00057882 */ /* 0x000fe20000000000 */
[----:B------:R-:W-:Y:S02]  /*2530*/  SHF.R.S32.HI R11, RZ, 0x1f, R20 ;  /* 0x0000001fff0b7819 */ /* 0x000fe40000011414 */
[----:B------:R-:W-:Y:S02]  /*2540*/  SHF.R.U32.HI R0, RZ, 0x1e, R0 ;  /* 0x0000001eff007819 */ /* 0x000fe40000011600 */
[C---:B------:R-:W-:Y:S02]  /*2550*/  LOP3.LUT R10, R11.reuse, R10, RZ, 0x3c, !PT ;  /* 0x0000000a0b0a7212 */ /* 0x040fe400078e3cff */
[----:B------:R-:W-:-:S02]  /*2560*/  LOP3.LUT R11, R11, R20, RZ, 0x3c, !PT ;  /* 0x000000140b0b7212 */ /* 0x000fc400078e3cff */
[----:B------:R-:W-:Y:S02]  /*2570*/  ISETP.GE.AND P0, PT, R9, RZ, PT ;  /* 0x000000ff0900720c */ /* 0x000fe40003f06270 */
[C---:B------:R-:W-:Y:S02]  /*2580*/  LOP3.LUT R9, R20.reuse, R9, RZ, 0x3c, !PT ;  /* 0x0000000914097212 */ /* 0x040fe400078e3cff */
[----:B------:R-:W0:Y:S01]  /*2590*/  I2F.F64.S64 R10, R10 ;  /* 0x0000000a000a7312 */ /* 0x000e220000301c00 */
[----:B------:R-:W-:Y:S02]  /*25a0*/  LEA.HI R20, R20, R0, RZ, 0x1 ;  /* 0x0000000014147211 */ /* 0x000fe400078f08ff */
[----:B------:R-:W-:-:S03]  /*25b0*/  ISETP.GE.AND P1, PT, R9, RZ, PT ;  /* 0x000000ff0900720c */ /* 0x000fc60003f26270 */
[----:B------:R-:W-:-:S05]  /*25c0*/  IMAD.MOV R0, RZ, RZ, -R20 ;  /* 0x000000ffff007224 */ /* 0x000fca00078e0a14 */
[----:B------:R-:W-:Y:S01]  /*25d0*/  @!P0 MOV R20, R0 ;  /* 0x0000000000148202 */ /* 0x000fe20000000f00 */
[----:B0-----:R-:W-:-:S10]  /*25e0*/  DMUL R12, R10, UR4 ;  /* 0x000000040a0c7c28 */ /* 0x001fd40008000000 */
[----:B------:R-:W0:Y:S02]  /*25f0*/  F2F.F32.F64 R12, R12 ;  /* 0x0000000c000c7310 */ /* 0x000e240000301000 */
[----:B0-----:R-:W-:Y:S01]  /*2600*/  FSEL R11, -R12, R12, !P1 ;  /* 0x0000000c0c0b7208 */ /* 0x001fe20004800100 */
[----:B------:R-:W-:Y:S06]  /*2610*/  BRA `(.L_x_24) ;  /* 0x0000000000087947 */ /* 0x000fec0003800000 */
.L_x_25:
[----:B------:R-:W-:Y:S01]  /*2620*/  FMUL R11, RZ, R9 ;  /* 0x00000009ff0b7220 */ /* 0x000fe20000400000 */
[----:B------:R-:W-:-:S07]  /*2630*/  IMAD.MOV.U32 R20, RZ, RZ, RZ ;  /* 0x000000ffff147224 */ /* 0x000fce00078e00ff */
.L_x_24:
[----:B------:R-:W-:Y:S05]  /*2640*/  BSYNC.RECONVERGENT B0 ;  /* 0x0000000000007941 */ /* 0x000fea0003800200 */
.L_x_23:
[----:B------:R-:W2:Y:S01]  /*2650*/  LDG.E R2, desc[UR6][R2.64+0x4] ;  /* 0x0000040602027981 */ /* 0x000ea2000c1e1900 */
[----:B------:R-:W-:Y:S01]  /*2660*/  FMUL R13, R11, R11 ;  /* 0x0000000b0b0d7220 */ /* 0x000fe20000400000 */
[----:B------:R-:W-:Y:S01]  /*2670*/  LOP3.LUT R0, R20, 0x1, RZ, 0xc0, !PT ;  /* 0x0000000114007812 */ /* 0x000fe200078ec0ff */
[----:B------:R-:W-:Y:S02]  /*2680*/  BSSY.RECONVERGENT B0, `(.L_x_29) ;  /* 0x0000077000007945 */ /* 0x000fe40003800200 */
[----:B------:R-:W-:Y:S01]  /*2690*/  FFMA R10, R13, R6, -0.0013887860113754868507 ;  /* 0xbab607ed0d0a7423 */ /* 0x000fe20000000006 */
[----:B------:R-:W-:-:S04]  /*26a0*/  ISETP.NE.U32.AND P0, PT, R0, 0x1, PT ;  /* 0x000000010000780c */ /* 0x000fc80003f05070 */
[----:B------:R-:W-:Y:S02]  /*26b0*/  FSEL R10, R10, -0.00019574658654164522886, !P0 ;  /* 0xb94d41530a0a7808 */ /* 0x000fe40004000000 */
[----:B------:R-:W-:Y:S02]  /*26c0*/  FSEL R0, R7, 0.0083327032625675201416, !P0 ;  /* 0x3c0885e407007808 */ /* 0x000fe40004000000 */
[----:B------:R-:W-:-:S03]  /*26d0*/  FSEL R23, -R8, -0.16666662693023681641, !P0 ;  /* 0xbe2aaaa808177808 */ /* 0x000fc60004000100 */
[----:B------:R-:W-:Y:S01]  /*26e0*/  FFMA R10, R13, R10, R0 ;  /* 0x0000000a0d0a7223 */ /* 0x000fe20000000000 */
[----:B------:R-:W-:Y:S02]  /*26f0*/  FSEL R0, R11, 1, P0 ;  /* 0x3f8000000b007808 */ /* 0x000fe40000000000 */
[----:B------:R-:W-:Y:S01]  /*2700*/  LOP3.LUT P0, RZ, R20, 0x2, RZ, 0xc0, !PT ;  /* 0x0000000214ff7812 */ /* 0x000fe2000780c0ff */
[C---:B------:R-:W-:Y:S02]  /*2710*/  FFMA R10, R13.reuse, R10, R23 ;  /* 0x0000000a0d0a7223 */ /* 0x040fe40000000017 */
[----:B------:R-:W-:-:S04]  /*2720*/  FFMA R13, R13, R0, RZ ;  /* 0x000000000d0d7223 */ /* 0x000fc800000000ff */
[----:B------:R-:W-:-:S06]  /*2730*/  FFMA R0, R13, R10, R0 ;  /* 0x0000000a0d007223 */ /* 0x000fcc0000000000 */
[----:B------:R-:W-:Y:S01]  /*2740*/  @P0 FADD R0, RZ, -R0 ;  /* 0x80000000ff000221 */ /* 0x000fe20000000000 */
[----:B--2---:R-:W-:-:S04]  /*2750*/  FADD R9, R2, R2 ;  /* 0x0000000202097221 */ /* 0x004fc80000000000 */
[C---:B------:R-:W-:Y:S01]  /*2760*/  FMUL R21, R9.reuse, 0.63661974668502807617 ;  /* 0x3f22f98309157820 */ /* 0x040fe20000400000 */
[----:B------:R-:W-:-:S05]  /*2770*/  FSETP.GE.AND P1, PT, |R9|, 105615, PT ;  /* 0x47ce47800900780b */ /* 0x000fca0003f26200 */
[----:B------:R-:W0:Y:S02]  /*2780*/  F2I.NTZ R21, R21 ;  /* 0x0000001500157305 */ /* 0x000e240000203100 */
[----:B0-----:R-:W-:-:S05]  /*2790*/  I2FP.F32.S32 R12, R21 ;  /* 0x00000015000c7245 */ /* 0x001fca0000201400 */
[----:B------:R-:W-:-:S04]  /*27a0*/  FFMA R3, R12, -1.5707962512969970703, R9 ;  /* 0xbfc90fda0c037823 */ /* 0x000fc80000000009 */
[----:B------:R-:W-:Y:S01]  /*27b0*/  FFMA R11, R12, -7.5497894158615963534e-08, R3 ;  /* 0xb3a221680c0b7823 */ /* 0x000fe20000000003 */
[----:B------:R-:W-:-:S03]  /*27c0*/  FFMA R3, R0, 0.03125, R19 ;  /* 0x3d00000000037823 */ /* 0x000fc60000000013 */
        /* <DEDUP_REMOVED lines=13> */
.L_x_31:
        /* <DEDUP_REMOVED lines=66> */
.L_x_33:
[----:B------:R-:W-:Y:S05]  /*2cc0*/  BSYNC.RECONVERGENT B1 ;  /* 0x0000000000017941 */ /* 0x000fea0003800200 */
.L_x_32:
        /* <DEDUP_REMOVED lines=17> */
[----:B0-----:R-:W-:-:S07]  /*2de0*/  FSEL R0, -R12, R12, !P1 ;  /* 0x0000000c0c007208 */ /* 0x001fce0004800100 */
.L_x_30:
[----:B------:R-:W-:Y:S05]  /*2df0*/  BSYNC.RECONVERGENT B0 ;  /* 0x0000000000007941 */ /* 0x000fea0003800200 */
.L_x_29:
        /* <DEDUP_REMOVED lines=11> */
[----:B------:R-:W-:-:S03]  /*2eb0*/  FSEL R0, R0, 1, P0 ;  /* 0x3f80000000007808 */ /* 0x000fc60000000000 */
[----:B------:R-:W-:Y:S01]  /*2ec0*/  FFMA R10, R9, R10, R12 ;  /* 0x0000000a090a7223 */ /* 0x000fe2000000000c */
[----:B------:R-:W-:Y:S02]  /*2ed0*/  FSEL R12, -R8, -0.16666662693023681641, !P0 ;  /* 0xbe2aaaa8080c7808 */ /* 0x000fe40004000100 */
[----:B------:R-:W-:-:S03]  /*2ee0*/  FSETP.GE.AND P0, PT, |R19|, 105615, PT ;  /* 0x47ce47801300780b */ /* 0x000fc60003f06200 */
[C---:B------:R-:W-:Y:S01]  /*2ef0*/  FFMA R10, R9.reuse, R10, R12 ;  /* 0x0000000a090a7223 */ /* 0x040fe2000000000c */
        /* <DEDUP_REMOVED lines=11> */
[----:B------:R-:W-:Y:S02]  /*2fb0*/  SHF.L.U32 R0, R19, 0x8, RZ ;  /* 0x0000000813007819 */ /* 0x000fe400000006ff */
[----:B------:R-:W-:Y:S01]  /*2fc0*/  CS2R R20, SRZ ;  /* 0x0000000000147805 */ /* 0x000fe2000001ff00 */
[----:B------:R-:W0:Y:S01]  /*2fd0*/  LDCU.64 UR8, c[0x4][URZ] ;  /* 0x01000000ff0877ac */ /* 0x000e220008000a00 */
[----:B------:R-:W-:Y:S01]  /*2fe0*/  LOP3.LUT R0, R0, 0x80000000, RZ, 0xfc, !PT ;  /* 0x8000000000007812 */ /* 0x000fe200078efcff */
[----:B------:R-:W-:Y:S01]  /*2ff0*/  UMOV UR5, URZ ;  /* 0x000000ff00057c82 */ /* 0x000fe20008000000 */
[----:B------:R-:W-:-:S05]  /*3000*/  UMOV UR4, URZ ;  /* 0x000000ff00047c82 */ /* 0x000fca0008000000 */
.L_x_37:
        /* <DEDUP_REMOVED lines=39> */
[----:B------:R-:W-:Y:S01]  /*3280*/  @P4 IMAD.MOV.U32 R11, RZ, RZ, R5 ;  /* 0x000000ffff0b4224 */ /* 0x000fe200078e0005 */
[----:B------:R-:W-:Y:S01]  /*3290*/  @P4 MOV R0, R14 ;  /* 0x0000000e00004202 */ /* 0x000fe20000000f00 */
[----:B------:R-:W-:Y:S01]  /*32a0*/  @P2 IMAD.MOV.U32 R11, RZ, RZ, R14 ;  /* 0x000000ffff0b2224 */ /* 0x000fe200078e000e */
[----:B------:R-:W-:Y:S01]  /*32b0*/  ISETP.EQ.AND P4, PT, R20, 0x4, PT ;  /* 0x000000041400780c */ /* 0x000fe20003f82270 */
[--C-:B------:R-:W-:Y:S02]  /*32c0*/  @P1 IMAD.MOV.U32 R11, RZ, RZ, R15.reuse ;  /* 0x000000ffff0b1224 */ /* 0x100fe400078e000f */
[----:B------:R-:W-:Y:S02]  /*32d0*/  @P0 IMAD.MOV.U32 R11, RZ, RZ, R16 ;  /* 0x000000ffff0b0224 */ /* 0x000fe400078e0010 */
[----:B------:R-:W-:-:S02]  /*32e0*/  @P2 IMAD.MOV.U32 R0, RZ, RZ, R15 ;  /* 0x000000ffff002224 */ /* 0x000fc400078e000f */
[----:B------:R-:W-:Y:S02]  /*32f0*/  @P1 IMAD.MOV.U32 R0, RZ, RZ, R16 ;  /* 0x000000ffff001224 */ /* 0x000fe400078e0010 */
[----:B------:R-:W-:Y:S01]  /*3300*/  @P3 MOV R11, R17 ;  /* 0x00000011000b3202 */ /* 0x000fe20000000f00 */
[--C-:B------:R-:W-:Y:S02]  /*3310*/  @P5 IMAD.MOV.U32 R11, RZ, RZ, R18.reuse ;  /* 0x000000ffff0b5224 */ /* 0x100fe400078e0012 */
[----:B------:R-:W-:Y:S02]  /*3320*/  @P0 IMAD.MOV.U32 R0, RZ, RZ, R17 ;  /* 0x000000ffff000224 */ /* 0x000fe400078e0011 */
[--C-:B------:R-:W-:Y:S02]  /*3330*/  @P4 IMAD.MOV.U32 R11, RZ, RZ, R21.reuse ;  /* 0x000000ffff0b4224 */ /* 0x100fe400078e0015 */
[----:B------:R-:W-:Y:S02]  /*3340*/  @P3 IMAD.MOV.U32 R0, RZ, RZ, R18 ;  /* 0x000000ffff003224 */ /* 0x000fe400078e0012 */
[----:B------:R-:W-:-:S02]  /*3350*/  @P5 IMAD.MOV.U32 R0, RZ, RZ, R21 ;  /* 0x000000ffff005224 */ /* 0x000fc400078e0015 */
[----:B------:R-:W-:Y:S01]  /*3360*/  IMAD.MOV.U32 R12, RZ, RZ, R11 ;  /* 0x000000ffff0c7224 */ /* 0x000fe200078e000b */
[----:B------:R-:W-:Y:S06]  /*3370*/  @!P6 BRA `(.L_x_39) ;  /* 0x00000000002ce947 */ /* 0x000fec0003800000 */
[----:B------:R-:W-:Y:S01]  /*3380*/  @P2 IMAD.MOV.U32 R13, RZ, RZ, R5 ;  /* 0x000000ffff0d2224 */ /* 0x000fe200078e0005 */
[----:B------:R-:W-:Y:S01]  /*3390*/  @P1 MOV R13, R14 ;  /* 0x0000000e000d1202 */ /* 0x000fe20000000f00 */
[----:B------:R-:W-:Y:S01]  /*33a0*/  @P0 IMAD.MOV.U32 R13, RZ, RZ, R15 ;  /* 0x000000ffff0d0224 */ /* 0x000fe200078e000f */
[----:B------:R-:W-:Y:S01]  /*33b0*/  ISETP.EQ.AND P0, PT, R20, 0x8, PT ;  /* 0x000000081400780c */ /* 0x000fe20003f02270 */
[----:B------:R-:W-:Y:S01]  /*33c0*/  @P3 IMAD.MOV.U32 R13, RZ, RZ, R16 ;  /* 0x000000ffff0d3224 */ /* 0x000fe200078e0010 */
[----:B------:R-:W-:Y:S01]  /*33d0*/  LOP3.LUT R11, R10, 0x1f, RZ, 0xc0, !PT ;  /* 0x0000001f0a0b7812 */ /* 0x000fe200078ec0ff */
[----:B------:R-:W-:Y:S02]  /*33e0*/  @P5 IMAD.MOV.U32 R13, RZ, RZ, R17 ;  /* 0x000000ffff0d5224 */ /* 0x000fe400078e0011 */
[----:B------:R-:W-:Y:S01]  /*33f0*/  @P4 IMAD.MOV.U32 R13, RZ, RZ, R18 ;  /* 0x000000ffff0d4224 */ /* 0x000fe200078e0012 */
[----:B------:R-:W-:-:S07]  /*3400*/  SHF.L.W.U32.HI R0, R12, R11, R0 ;  /* 0x0000000b0c007219 */ /* 0x000fce0000010e00 */
[----:B------:R-:W-:-:S05]  /*3410*/  @P0 IMAD.MOV.U32 R13, RZ, RZ, R21 ;  /* 0x000000ffff0d0224 */ /* 0x000fca00078e0015 */
[----:B------:R-:W-:-:S07]  /*3420*/  SHF.L.W.U32.HI R12, R13, R11, R12 ;  /* 0x0000000b0d0c7219 */ /* 0x000fce0000010e0c */
.L_x_39:
[----:B------:R-:W-:Y:S05]  /*3430*/  BSYNC.RECONVERGENT B1 ;  /* 0x0000000000017941 */ /* 0x000fea0003800200 */
.L_x_38:
        /* <DEDUP_REMOVED lines=19> */
.L_x_36:
[----:B------:R-:W-:Y:S01]  /*3570*/  FMUL R0, RZ, R19 ;  /* 0x00000013ff007220 */ /* 0x000fe20000400000 */
[----:B------:R-:W-:-:S07]  /*3580*/  IMAD.MOV.U32 R20, RZ, RZ, RZ ;  /* 0x000000ffff147224 */ /* 0x000fce00078e00ff */
.L_x_35:
[----:B------:R-:W-:Y:S05]  /*3590*/  BSYNC.RECONVERGENT B0 ;  /* 0x0000000000007941 */ /* 0x000fea0003800200 */
.L_x_34:
        /* <DEDUP_REMOVED lines=21> */
[----:B------:R-:W-:Y:S02]  /*36f0*/  FFMA R13, R20, -7.5497894158615963534e-08, R13 ;  /* 0xb3a22168140d7823 */ /* 0x000fe4000000000d */
[----:B------:R-:W-:Y:S02]  /*3700*/  FFMA R9, R0, 0.25, R9 ;  /* 0x3e80000000097823 */ /* 0x000fe40000000009 */
        /* <DEDUP_REMOVED lines=10> */
.L_x_43:
        /* <DEDUP_REMOVED lines=66> */
.L_x_45:
[----:B------:R-:W-:Y:S05]  /*3bd0*/  BSYNC.RECONVERGENT B1 ;  /* 0x0000000000017941 */ /* 0x000fea0003800200 */
.L_x_44:
        /* <DEDUP_REMOVED lines=19> */
.L_x_42:
[----:B------:R-:W-:Y:S01]  /*3d10*/  FMUL R10, RZ, R19 ;  /* 0x00000013ff0a7220 */ /* 0x000fe20000400000 */
[----:B------:R-:W-:-:S07]  /*3d20*/  IMAD.MOV.U32 R21, RZ, RZ, RZ ;  /* 0x000000ffff157224 */ /* 0x000fce00078e00ff */
.L_x_41:
[----:B------:R-:W-:Y:S05]  /*3d30*/  BSYNC.RECONVERGENT B0 ;  /* 0x0000000000007941 */ /* 0x000fea0003800200 */
.L_x_40:
        /* <DEDUP_REMOVED lines=22> */
[----:B------:R-:W-:Y:S02]  /*3ea0*/  FFMA R9, R0, 0.125, R9 ;  /* 0x3e00000000097823 */ /* 0x000fe40000000009 */
        /* <DEDUP_REMOVED lines=10> */
.L_x_49:
        /* <DEDUP_REMOVED lines=66> */
.L_x_51:
[----:B------:R-:W-:Y:S05]  /*4370*/  BSYNC.RECONVERGENT B1 ;  /* 0x0000000000017941 */ /* 0x000fea0003800200 */
.L_x_50:
        /* <DEDUP_REMOVED lines=19> */
.L_x_48:
[----:B------:R-:W-:Y:S01]  /*44b0*/  FMUL R11, RZ, R19 ;  /* 0x00000013ff0b7220 */ /* 0x000fe20000400000 */
[----:B------:R-:W-:-:S07]  /*44c0*/  IMAD.MOV.U32 R20, RZ, RZ, RZ ;  /* 0x000000ffff147224 */ /* 0x000fce00078e00ff */
.L_x_47:
[----:B------:R-:W-:Y:S05]  /*44d0*/  BSYNC.RECONVERGENT B0 ;  /* 0x0000000000007941 */ /* 0x000fea0003800200 */
.L_x_46:
        /* <DEDUP_REMOVED lines=22> */
[----:B------:R-:W-:Y:S02]  /*4640*/  FFMA R9, R0, 0.0625, R9 ;  /* 0x3d80000000097823 */ /* 0x000fe40000000009 */
        /* <DEDUP_REMOVED lines=11> */
.L_x_55:
        /* <DEDUP_REMOVED lines=27> */
[----:B------:R-:W-:Y:S02]  /*48b0*/  LOP3.LUT P6, RZ, R10, 0x1f, RZ, 0xc0, !PT ;  /* 0x0000001f0aff7812 */ /* 0x000fe400078cc0ff */
[----:B------:R-:W-:-:S04]  /*48c0*/  IADD3 R0, PT, PT, R0, -0x80, RZ ;  /* 0xffffff8000007810 */ /* 0x000fc80007ffe0ff */
        /* <DEDUP_REMOVED lines=18> */
[--C-:B------:R-:W-:Y:S02]  /*49f0*/  @P0 IMAD.MOV.U32 R0, RZ, RZ, R17.reuse ;  /* 0x000000ffff000224 */ /* 0x100fe400078e0011 */
[----:B------:R-:W-:Y:S02]  /*4a00*/  @P3 IMAD.MOV.U32 R11, RZ, RZ, R17 ;  /* 0x000000ffff0b3224 */ /* 0x000fe400078e0011 */
[--C-:B------:R-:W-:Y:S01]  /*4a10*/  @P3 IMAD.MOV.U32 R0, RZ, RZ, R18.reuse ;  /* 0x000000ffff003224 */ /* 0x100fe200078e0012 */
[----:B------:R-:W-:Y:S01]  /*4a20*/  @P5 MOV R0, R19 ;  /* 0x0000001300005202 */ /* 0x000fe20000000f00 */
[----:B------:R-:W-:Y:S02]  /*4a30*/  @P5 IMAD.MOV.U32 R11, RZ, RZ, R18 ;  /* 0x000000ffff0b5224 */ /* 0x000fe400078e0012 */
[----:B------:R-:W-:Y:S01]  /*4a40*/  @P4 IMAD.MOV.U32 R11, RZ, RZ, R19 ;  /* 0x000000ffff0b4224 */ /* 0x000fe200078e0013 */
        /* <DEDUP_REMOVED lines=12> */
.L_x_57:
[----:B------:R-:W-:Y:S05]  /*4b10*/  BSYNC.RECONVERGENT B1 ;  /* 0x0000000000017941 */ /* 0x000fea0003800200 */
.L_x_56:
        /* <DEDUP_REMOVED lines=10> */
[----:B------:R-:W-:-:S04]  /*4bc0*/  LOP3.LUT R2, R5, R2, RZ, 0x3c, !PT ;  /* 0x0000000205027212 */ /* 0x000fc800078e3cff */
[----:B------:R-:W-:Y:S01]  /*4bd0*/  ISETP.GE.AND P1, PT, R2, RZ, PT ;  /* 0x000000ff0200720c */ /* 0x000fe20003f26270 */
[----:B0-----:R-:W-:Y:S01]  /*4be0*/  DMUL R12, R10, UR4 ;  /* 0x000000040a0c7c28 */ /* 0x001fe20008000000 */
[----:B------:R-:W-:-:S05]  /*4bf0*/  LEA.HI R10, R5, R0, RZ, 0x1 ;  /* 0x00000000050a7211 */ /* 0x000fca00078f08ff */
[----:B------:R-:W-:-:S04]  /*4c00*/  IMAD.MOV R0, RZ, RZ, -R10 ;  /* 0x000000ffff007224 */ /* 0x000fc800078e0a0a */
[----:B------:R-:W0:Y:S01]  /*4c10*/  F2F.F32.F64 R12, R12 ;  /* 0x0000000c000c7310 */ /* 0x000e220000301000 */
[----:B------:R-:W-:Y:S01]  /*4c20*/  @!P0 IMAD.MOV.U32 R10, RZ, RZ, R0 ;  /* 0x000000ffff0a8224 */ /* 0x000fe200078e0000 */
[----:B0-----:R-:W-:Y:S01]  /*4c30*/  FSEL R11, -R12, R12, !P1 ;  /* 0x0000000c0c0b7208 */ /* 0x001fe20004800100 */
[----:B------:R-:W-:Y:S06]  /*4c40*/  BRA `(.L_x_53) ;  /* 0x0000000000087947 */ /* 0x000fec0003800000 */
.L_x_54:
[----:B------:R-:W-:Y:S01]  /*4c50*/  FMUL R11, RZ, R2 ;  /* 0x00000002ff0b7220 */ /* 0x000fe20000400000 */
[----:B------:R-:W-:-:S07]  /*4c60*/  IMAD.MOV.U32 R10, RZ, RZ, RZ ;  /* 0x000000ffff0a7224 */ /* 0x000fce00078e00ff */
.L_x_53:
[----:B------:R-:W-:Y:S05]  /*4c70*/  BSYNC.RECONVERGENT B0 ;  /* 0x0000000000007941 */ /* 0x000fea0003800200 */
.L_x_52:
[----:B------:R-:W-:Y:S01]  /*4c80*/  FMUL R5, R11, R11 ;  /* 0x0000000b0b057220 */ /* 0x000fe20000400000 */
[C---:B------:R-:W-:Y:S01]  /*4c90*/  LOP3.LUT R0, R10.reuse, 0x1, RZ, 0xc0, !PT ;  /* 0x000000010a007812 */ /* 0x040fe200078ec0ff */
[----:B------:R-:W-:Y:S01]  /*4ca0*/  BSSY.RECONVERGENT B0, `(.L_x_58) ;  /* 0x000001d000007945 */ /* 0x000fe20003800200 */
[----:B------:R-:W-:Y:S01]  /*4cb0*/  LOP3.LUT P1, RZ, R10, 0x2, RZ, 0xc0, !PT ;  /* 0x000000020aff7812 */ /* 0x000fe2000782c0ff */
[----:B------:R-:W-:Y:S01]  /*4cc0*/  FFMA R6, R5, R6, -0.0013887860113754868507 ;  /* 0xbab607ed05067423 */ /* 0x000fe20000000006 */
[----:B------:R-:W-:-:S04]  /*4cd0*/  ISETP.NE.U32.AND P0, PT, R0, 0x1, PT ;  /* 0x000000010000780c */ /* 0x000fc80003f05070 */
[----:B------:R-:W-:Y:S02]  /*4ce0*/  FSEL R0, R7, 0.0083327032625675201416, !P0 ;  /* 0x3c0885e407007808 */ /* 0x000fe40004000000 */
[----:B------:R-:W-:Y:S02]  /*4cf0*/  FSEL R6, R6, -0.00019574658654164522886, !P0 ;  /* 0xb94d415306067808 */ /* 0x000fe40004000000 */
[----:B------:R-:W-:-:S03]  /*4d00*/  FSEL R7, -R8, -0.16666662693023681641, !P0 ;  /* 0xbe2aaaa808077808 */ /* 0x000fc60004000100 */
[----:B------:R-:W-:Y:S01]  /*4d10*/  FFMA R6, R5, R6, R0 ;  /* 0x0000000605067223 */ /* 0x000fe20000000000 */
[----:B------:R-:W-:-:S03]  /*4d20*/  FSEL R0, R11, 1, P0 ;  /* 0x3f8000000b007808 */ /* 0x000fc60000000000 */
[C---:B------:R-:W-:Y:S02]  /*4d30*/  FFMA R6, R5.reuse, R6, R7 ;  /* 0x0000000605067223 */ /* 0x040fe40000000007 */
[----:B------:R-:W0:Y:S01]  /*4d40*/  LDC R7, c[0x0][0x394] ;  /* 0x0000e500ff077b82 */ /* 0x000e220000000800 */
[----:B------:R-:W-:-:S04]  /*4d50*/  FFMA R5, R5, R0, RZ ;  /* 0x0000000005057223 */ /* 0x000fc800000000ff */
[----:B------:R-:W-:-:S04]  /*4d60*/  FFMA R0, R5, R6, R0 ;  /* 0x0000000605007223 */ /* 0x000fc80000000000 */
[----:B------:R-:W-:-:S04]  /*4d70*/  @P1 FADD R0, RZ, -R0 ;  /* 0x80000000ff001221 */ /* 0x000fc80000000000 */
[----:B------:R-:W-:-:S04]  /*4d80*/  FFMA R0, R0, 0.03125, R9 ;  /* 0x3d00000000007823 */ /* 0x000fc80000000009 */
[----:B------:R-:W-:-:S04]  /*4d90*/  FADD R0, -R3, R0 ;  /* 0x0000000003007221 */ /* 0x000fc80000000100 */
[----:B------:R-:W-:-:S04]  /*4da0*/  FMUL R0, R0, R0 ;  /* 0x0000000000007220 */ /* 0x000fc80000400000 */
[----:B0-----:R-:W-:-:S04]  /*4db0*/  FFMA R0, R7, R7, R0 ;  /* 0x0000000707007223 */ /* 0x001fc80000000000 */
[----:B------:R-:W-:Y:S01]  /*4dc0*/  VIADD R2, R0, 0xf3000000 ;  /* 0xf300000000027836 */ /* 0x000fe20000000000 */
[----:B------:R0:W1:Y:S04]  /*4dd0*/  MUFU.RSQ R3, R0 ;  /* 0x0000000000037308 */ /* 0x0000680000001400 */
[----:B------:R-:W-:-:S13]  /*4de0*/  ISETP.GT.U32.AND P0, PT, R2, 0x727fffff, PT ;  /* 0x727fffff0200780c */ /* 0x000fda0003f04070 */
[----:B01----:R-:W-:Y:S05]  /*4df0*/  @!P0 BRA `(.L_x_59) ;  /* 0x00000000000c8947 */ /* 0x003fea0003800000 */
[----:B------:R-:W-:-:S07]  /*4e00*/  MOV R8, 0x4e20 ;  /* 0x00004e2000087802 */ /* 0x000fce0000000f00 */
[----:B------:R-:W-:Y:S05]  /*4e10*/  CALL.REL.NOINC `($__internal_0_$__cuda_sm20_sqrt_rn_f32_slowpath) ;  /* 0x0000000000287944 */ /* 0x000fea0003c00000 */
[----:B------:R-:W-:Y:S05]  /*4e20*/  BRA `(.L_x_60) ;  /* 0x0000000000107947 */ /* 0x000fea0003800000 */
.L_x_59:
[----:B------:R-:W-:Y:S01]  /*4e30*/  FMUL.FTZ R7, R0, R3 ;  /* 0x0000000300077220 */ /* 0x000fe20000410000 */
[----:B------:R-:W-:-:S03]  /*4e40*/  FMUL.FTZ R2, R3, 0.5 ;  /* 0x3f00000003027820 */ /* 0x000fc60000410000 */
[----:B------:R-:W-:-:S04]  /*4e50*/  FFMA R0, -R7, R7, R0 ;  /* 0x0000000707007223 */ /* 0x000fc80000000100 */
[----:B------:R-:W-:-:S07]  /*4e60*/  FFMA R7, R0, R2, R7 ;  /* 0x0000000200077223 */ /* 0x000fce0000000007 */
.L_x_60:
[----:B------:R-:W-:Y:S05]  /*4e70*/  BSYNC.RECONVERGENT B0 ;  /* 0x0000000000007941 */ /* 0x000fea0003800200 */
.L_x_58:
[----:B------:R-:W0:Y:S02]  /*4e80*/  LDC.64 R2, c[0x0][0x388] ;  /* 0x0000e200ff027b82 */ /* 0x000e240000000a00 */
[----:B0-----:R-:W-:-:S05]  /*4e90*/  IMAD.WIDE R4, R4, 0x4, R2 ;  /* 0x0000000404047825 */ /* 0x001fca00078e0202 */
[----:B------:R-:W-:Y:S01]  /*4ea0*/  STG.E desc[UR6][R4.64], R7 ;  /* 0x0000000704007986 */ /* 0x000fe2000c101906 */
[----:B------:R-:W-:Y:S05]  /*4eb0*/  EXIT ;  /* 0x000000000000794d */ /* 0x000fea0003800000 */
        .weak           $__internal_0_$__cuda_sm20_sqrt_rn_f32_slowpath
        .type           $__internal_0_$__cuda_sm20_sqrt_rn_f32_slowpath,@function
        .size           $__internal_0_$__cuda_sm20_sqrt_rn_f32_slowpath,(.L_x_63 - $__internal_0_$__cuda_sm20_sqrt_rn_f32_slowpath)
$__internal_0_$__cuda_sm20_sqrt_rn_f32_slowpath:
[----:B------:R-:W-:-:S13]  /*4ec0*/  LOP3.LUT P0, RZ, R0, 0x7fffffff, RZ, 0xc0, !PT ;  /* 0x7fffffff00ff7812 */ /* 0x000fda000780c0ff */
[----:B------:R-:W-:Y:S01]  /*4ed0*/  @!P0 MOV R2, R0 ;  /* 0x0000000000028202 */ /* 0x000fe20000000f00 */
[----:B------:R-:W-:Y:S06]  /*4ee0*/  @!P0 BRA `(.L_x_61) ;  /* 0x0000000000408947 */ /* 0x000fec0003800000 */
[----:B------:R-:W-:-:S13]  /*4ef0*/  FSETP.GEU.FTZ.AND P0, PT, R0, RZ, PT ;  /* 0x000000ff0000720b */ /* 0x000fda0003f1e000 */
[----:B------:R-:W-:Y:S01]  /*4f00*/  @!P0 IMAD.MOV.U32 R2, RZ, RZ, 0x7fffffff ;  /* 0x7fffffffff028424 */ /* 0x000fe200078e00ff */
[----:B------:R-:W-:Y:S06]  /*4f10*/  @!P0 BRA `(.L_x_61) ;  /* 0x0000000000348947 */ /* 0x000fec0003800000 */
[----:B------:R-:W-:-:S13]  /*4f20*/  FSETP.GTU.FTZ.AND P0, PT, |R0|, +INF , PT ;  /* 0x7f8000000000780b */ /* 0x000fda0003f1c200 */
[----:B------:R-:W-:Y:S01]  /*4f30*/  @P0 FADD.FTZ R2, R0, 1 ;  /* 0x3f80000000020421 */ /* 0x000fe20000010000 */
[----:B------:R-:W-:Y:S06]  /*4f40*/  @P0 BRA `(.L_x_61) ;  /* 0x0000000000280947 */ /* 0x000fec0003800000 */
[----:B------:R-:W-:-:S13]  /*4f50*/  FSETP.NEU.FTZ.AND P0, PT, |R0|, +INF , PT ;  /* 0x7f8000000000780b */ /* 0x000fda0003f1d200 */
[----:B------:R-:W-:-:S04]  /*4f60*/  @P0 FFMA R3, R0, 1.84467440737095516160e+19, RZ ;  /* 0x5f80000000030823 */ /* 0x000fc800000000ff */
[----:B------:R-:W0:Y:S02]  /*4f70*/  @P0 MUFU.RSQ R2, R3 ;  /* 0x0000000300020308 */ /* 0x000e240000001400 */
[----:B0-----:R-:W-:Y:S01]  /*4f80*/  @P0 FMUL.FTZ R6, R3, R2 ;  /* 0x0000000203060220 */ /* 0x001fe20000410000 */
[----:B------:R-:W-:Y:S01]  /*4f90*/  @P0 FMUL.FTZ R7, R2, 0.5 ;  /* 0x3f00000002070820 */ /* 0x000fe20000410000 */
[----:B------:R-:W-:Y:S02]  /*4fa0*/  @!P0 IMAD.MOV.U32 R2, RZ, RZ, R0 ;  /* 0x000000ffff028224 */ /* 0x000fe400078e0000 */
[----:B------:R-:W-:-:S04]  /*4fb0*/  @P0 FADD.FTZ R5, -R6, -RZ ;  /* 0x800000ff06050221 */ /* 0x000fc80000010100 */
[----:B------:R-:W-:-:S04]  /*4fc0*/  @P0 FFMA R5, R6, R5, R3 ;  /* 0x0000000506050223 */ /* 0x000fc80000000003 */
[----:B------:R-:W-:-:S04]  /*4fd0*/  @P0 FFMA R5, R5, R7, R6 ;  /* 0x0000000705050223 */ /* 0x000fc80000000006 */
[----:B------:R-:W-:-:S07]  /*4fe0*/  @P0 FMUL.FTZ R2, R5, 2.3283064365386962891e-10 ;  /* 0x2f80000005020820 */ /* 0x000fce0000410000 */
.L_x_61:
[----:B------:R-:W-:Y:S02]  /*4ff0*/  IMAD.MOV.U32 R7, RZ, RZ, R2 ;  /* 0x000000ffff077224 */ /* 0x000fe400078e0002 */
[----:B------:R-:W-:Y:S02]  /*5000*/  IMAD.MOV.U32 R2, RZ, RZ, R8 ;  /* 0x000000ffff027224 */ /* 0x000fe400078e0008 */
[----:B------:R-:W-:-:S04]  /*5010*/  IMAD.MOV.U32 R3, RZ, RZ, 0x0 ;  /* 0x00000000ff037424 */ /* 0x000fc800078e00ff */
[----:B------:R-:W-:Y:S05]  /*5020*/  RET.REL.NODEC R2 `(_Z7fun_gpuPfS_if) ;  /* 0xffffffac02f47950 */ /* 0x000fea0003c3ffff */
.L_x_62:
[----:B------:R-:W-:-:S00]  /*5030*/  BRA `(.L_x_62) ;  /* 0xfffffffc00fc7947 */ /* 0x000fc0000383ffff */
[----:B------:R-:W-:-:S00]  /*5040*/  NOP ;  /* 0x0000000000007918 */ /* 0x000fc00000000000 */
        /* <DEDUP_REMOVED lines=11> */
.L_x_63:


//--------------------- .nv.global.init           --------------------------
	.section	.nv.global.init,"aw",@progbits
	.align	4
.nv.global.init:
	.type		__cudart_i2opi_f,@object
	.size		__cudart_i2opi_f,(.L_0 - __cudart_i2opi_f)
__cudart_i2opi_f:
        /*0000*/ 	.byte	0x41, 0x90, 0x43, 0x3c, 0x99, 0x95, 0x62, 0xdb, 0xc0, 0xdd, 0x34, 0xf5, 0xd1, 0x57, 0x27, 0xfc
        /*0010*/ 	.byte	0x29, 0x15, 0x44, 0x4e, 0x6e, 0x83, 0xf9, 0xa2
.L_0:


//--------------------- .nv.shared.reserved.0     --------------------------
	.section	.nv.shared.reserved.0,"aw",@nobits
	.weak		__nv_reservedSMEM_offset_0_alias
	.size		__nv_reservedSMEM_offset_0_alias, 0, 64
	.other		__nv_reservedSMEM_offset_0_alias,@"STO_CUDA_RESERVED_SHARED STV_DEFAULT"
__nv_reservedSMEM_offset_0_alias:
	.zero		0
	.zero		64


//--------------------- .nv.constant0._Z7fun_gpuPfS_if --------------------------
	.section	.nv.constant0._Z7fun_gpuPfS_if,"a",@progbits
	.sectionflags	@""
	.align	4
.nv.constant0._Z7fun_gpuPfS_if:
	.zero		920


//--------------------- SYMBOLS --------------------------

	.type		.nv.reservedSmem.offset0,@object
	.size		.nv.reservedSmem.offset0,0x4
